//
// Generated by NVIDIA NVVM Compiler
//
// Compiler Build ID: CL-36424714
// Cuda compilation tools, release 13.0, V13.0.88
// Based on NVVM 20.0.0
//

.version 9.0
.target sm_100
.address_size 64

	// .globl	main_kernel
// _ZZ11main_kernelE15PadInput_shared has been demoted
// _ZZ11main_kernelE13weight_shared has been demoted

.visible .entry main_kernel(
	.param .u64 .ptr .align 1 main_kernel_param_0,
	.param .u64 .ptr .align 1 main_kernel_param_1,
	.param .u64 .ptr .align 1 main_kernel_param_2
)
.maxntid 32
{
	.reg .pred 	%p<14>;
	.reg .b32 	%r<86>;
	.reg .b32 	%f<734>;
	.reg .b64 	%rd<15>;
	// demoted variable
	.shared .align 4 .b8 _ZZ11main_kernelE15PadInput_shared[2304];
	// demoted variable
	.shared .align 4 .b8 _ZZ11main_kernelE13weight_shared[8192];
	ld.param.u64 	%rd4, [main_kernel_param_0];
	ld.param.u64 	%rd5, [main_kernel_param_1];
	ld.param.u64 	%rd6, [main_kernel_param_2];
	cvta.to.global.u64 	%rd1, %rd6;
	cvta.to.global.u64 	%rd2, %rd5;
	mov.u32 	%r1, %tid.x;
	shl.b32 	%r25, %r1, 2;
	mov.u32 	%r26, _ZZ11main_kernelE15PadInput_shared;
	add.s32 	%r2, %r26, %r25;
	mov.u32 	%r3, %ctaid.x;
	shr.u32 	%r27, %r3, 1;
	and.b32  	%r28, %r27, 14;
	shr.u32 	%r29, %r1, 3;
	or.b32  	%r30, %r28, %r29;
	setp.eq.s32 	%p4, %r30, 0;
	add.s32 	%r31, %r28, %r29;
	setp.gt.u32 	%p5, %r31, 16;
	shl.b32 	%r33, %r3, 10;
	and.b32  	%r4, %r33, 2147450880;
	shl.b32 	%r34, %r3, 6;
	and.b32  	%r5, %r34, 1792;
	shl.b32 	%r35, %r1, 4;
	and.b32  	%r6, %r35, 384;
	and.b32  	%r7, %r1, 7;
	and.b32  	%r36, %r25, 64;
	shl.b32 	%r37, %r3, 4;
	and.b32  	%r8, %r37, 48;
	and.b32  	%r38, %r1, 15;
	or.b32  	%r39, %r36, %r38;
	or.b32  	%r9, %r39, %r8;
	and.b32  	%r10, %r1, 3;
	or.pred  	%p1, %p4, %p5;
	shl.b32 	%r40, %r1, 5;
	and.b32  	%r41, %r40, 896;
	add.s32 	%r11, %r26, %r41;
	mov.f32 	%f670, 0f00000000;
	mov.b32 	%r81, 0;
	mov.f32 	%f671, %f670;
	mov.f32 	%f672, %f670;
	mov.f32 	%f673, %f670;
	mov.f32 	%f674, %f670;
	mov.f32 	%f675, %f670;
	mov.f32 	%f676, %f670;
	mov.f32 	%f677, %f670;
	mov.f32 	%f678, %f670;
	mov.f32 	%f679, %f670;
	mov.f32 	%f680, %f670;
	mov.f32 	%f681, %f670;
	mov.f32 	%f682, %f670;
	mov.f32 	%f683, %f670;
	mov.f32 	%f684, %f670;
	mov.f32 	%f685, %f670;
	mov.f32 	%f686, %f670;
	mov.f32 	%f687, %f670;
	mov.f32 	%f688, %f670;
	mov.f32 	%f689, %f670;
	mov.f32 	%f690, %f670;
	mov.f32 	%f691, %f670;
	mov.f32 	%f692, %f670;
	mov.f32 	%f693, %f670;
	mov.f32 	%f694, %f670;
	mov.f32 	%f695, %f670;
	mov.f32 	%f696, %f670;
	mov.f32 	%f697, %f670;
	mov.f32 	%f698, %f670;
	mov.f32 	%f699, %f670;
	mov.f32 	%f700, %f670;
	mov.f32 	%f701, %f670;
	mov.f32 	%f702, %f670;
	mov.f32 	%f703, %f670;
	mov.f32 	%f704, %f670;
	mov.f32 	%f705, %f670;
	mov.f32 	%f706, %f670;
	mov.f32 	%f707, %f670;
	mov.f32 	%f708, %f670;
	mov.f32 	%f709, %f670;
	mov.f32 	%f710, %f670;
	mov.f32 	%f711, %f670;
	mov.f32 	%f712, %f670;
	mov.f32 	%f713, %f670;
	mov.f32 	%f714, %f670;
	mov.f32 	%f715, %f670;
	mov.f32 	%f716, %f670;
	mov.f32 	%f717, %f670;
	mov.f32 	%f718, %f670;
	mov.f32 	%f719, %f670;
	mov.f32 	%f720, %f670;
	mov.f32 	%f721, %f670;
	mov.f32 	%f722, %f670;
	mov.f32 	%f723, %f670;
	mov.f32 	%f724, %f670;
	mov.f32 	%f725, %f670;
	mov.f32 	%f726, %f670;
	mov.f32 	%f727, %f670;
	mov.f32 	%f728, %f670;
	mov.f32 	%f729, %f670;
	mov.f32 	%f730, %f670;
	mov.f32 	%f731, %f670;
	mov.f32 	%f732, %f670;
	mov.f32 	%f733, %f670;
$L__BB0_1:
	bar.sync 	0;
	mov.b32 	%r42, 0;
	st.shared.u32 	[%r2], %r42;
	mov.f32 	%f526, 0f00000000;
	@%p1 bra 	$L__BB0_3;
	shl.b32 	%r43, %r81, 3;
	add.s32 	%r44, %r7, %r4;
	add.s32 	%r45, %r44, %r6;
	add.s32 	%r46, %r45, %r5;
	add.s32 	%r47, %r46, %r43;
	add.s32 	%r48, %r47, -128;
	mul.wide.s32 	%rd7, %r48, 4;
	add.s64 	%rd8, %rd2, %rd7;
	ld.global.nc.f32 	%f526, [%rd8];
$L__BB0_3:
	st.shared.f32 	[%r2+128], %f526;
	add.s32 	%r49, %r7, %r4;
	shl.b32 	%r50, %r81, 3;
	add.s32 	%r51, %r49, %r6;
	add.s32 	%r52, %r51, %r5;
	add.s32 	%r53, %r52, %r50;
	mul.wide.u32 	%rd9, %r53, 4;
	add.s64 	%rd3, %rd2, %rd9;
	mov.f32 	%f527, 0f00000000;
	@%p1 bra 	$L__BB0_5;
	ld.global.nc.f32 	%f527, [%rd3+7680];
$L__BB0_5:
	st.shared.f32 	[%r2+256], %f527;
	mov.f32 	%f528, 0f00000000;
	@%p1 bra 	$L__BB0_7;
	ld.global.nc.f32 	%f528, [%rd3+15872];
$L__BB0_7:
	st.shared.f32 	[%r2+384], %f528;
	mov.f32 	%f529, 0f00000000;
	@%p1 bra 	$L__BB0_9;
	ld.global.nc.f32 	%f529, [%rd3+24064];
$L__BB0_9:
	st.shared.f32 	[%r2+512], %f529;
	mov.f32 	%f530, 0f00000000;
	@%p1 bra 	$L__BB0_11;
	ld.global.nc.f32 	%f530, [%rd3+32256];
$L__BB0_11:
	st.shared.f32 	[%r2+640], %f530;
	mov.f32 	%f531, 0f00000000;
	@%p1 bra 	$L__BB0_13;
	ld.global.nc.f32 	%f531, [%rd3+40448];
$L__BB0_13:
	st.shared.f32 	[%r2+768], %f531;
	mov.f32 	%f532, 0f00000000;
	@%p1 bra 	$L__BB0_15;
	ld.global.nc.f32 	%f532, [%rd3+48640];
$L__BB0_15:
	st.shared.f32 	[%r2+896], %f532;
	mov.f32 	%f533, 0f00000000;
	@%p1 bra 	$L__BB0_17;
	ld.global.nc.f32 	%f533, [%rd3+56832];
$L__BB0_17:
	st.shared.f32 	[%r2+1024], %f533;
	mov.f32 	%f534, 0f00000000;
	@%p1 bra 	$L__BB0_19;
	ld.global.nc.f32 	%f534, [%rd3+65024];
$L__BB0_19:
	st.shared.f32 	[%r2+1152], %f534;
	mov.f32 	%f535, 0f00000000;
	@%p1 bra 	$L__BB0_21;
	ld.global.nc.f32 	%f535, [%rd3+73216];
$L__BB0_21:
	st.shared.f32 	[%r2+1280], %f535;
	mov.f32 	%f536, 0f00000000;
	@%p1 bra 	$L__BB0_23;
	ld.global.nc.f32 	%f536, [%rd3+81408];
$L__BB0_23:
	st.shared.f32 	[%r2+1408], %f536;
	mov.f32 	%f537, 0f00000000;
	@%p1 bra 	$L__BB0_25;
	ld.global.nc.f32 	%f537, [%rd3+89600];
$L__BB0_25:
	st.shared.f32 	[%r2+1536], %f537;
	mov.f32 	%f538, 0f00000000;
	@%p1 bra 	$L__BB0_27;
	ld.global.nc.f32 	%f538, [%rd3+97792];
$L__BB0_27:
	st.shared.f32 	[%r2+1664], %f538;
	mov.f32 	%f539, 0f00000000;
	@%p1 bra 	$L__BB0_29;
	ld.global.nc.f32 	%f539, [%rd3+105984];
$L__BB0_29:
	st.shared.f32 	[%r2+1792], %f539;
	mov.f32 	%f540, 0f00000000;
	@%p1 bra 	$L__BB0_31;
	ld.global.nc.f32 	%f540, [%rd3+114176];
$L__BB0_31:
	st.shared.f32 	[%r2+1920], %f540;
	mov.f32 	%f541, 0f00000000;
	@%p1 bra 	$L__BB0_33;
	ld.global.nc.f32 	%f541, [%rd3+122368];
$L__BB0_33:
	st.shared.f32 	[%r2+2048], %f541;
	mov.b32 	%r82, 0;
	st.shared.u32 	[%r2+2176], %r82;
	shl.b32 	%r55, %r81, 9;
	or.b32  	%r56, %r9, %r55;
	mul.wide.u32 	%rd10, %r56, 4;
	add.s64 	%rd11, %rd1, %rd10;
	ld.global.nc.f32 	%f370, [%rd11];
	shl.b32 	%r57, %r1, 2;
	mov.u32 	%r58, _ZZ11main_kernelE13weight_shared;
	add.s32 	%r59, %r58, %r57;
	st.shared.f32 	[%r59], %f370;
	ld.global.nc.f32 	%f371, [%rd11+512];
	st.shared.f32 	[%r59+128], %f371;
	ld.global.nc.f32 	%f372, [%rd11+1024];
	st.shared.f32 	[%r59+256], %f372;
	ld.global.nc.f32 	%f373, [%rd11+1536];
	st.shared.f32 	[%r59+384], %f373;
	ld.global.nc.f32 	%f374, [%rd11+32768];
	st.shared.f32 	[%r59+512], %f374;
	ld.global.nc.f32 	%f375, [%rd11+33280];
	st.shared.f32 	[%r59+640], %f375;
	ld.global.nc.f32 	%f376, [%rd11+33792];
	st.shared.f32 	[%r59+768], %f376;
	ld.global.nc.f32 	%f377, [%rd11+34304];
	st.shared.f32 	[%r59+896], %f377;
	ld.global.nc.f32 	%f378, [%rd11+65536];
	st.shared.f32 	[%r59+1024], %f378;
	ld.global.nc.f32 	%f379, [%rd11+66048];
	st.shared.f32 	[%r59+1152], %f379;
	ld.global.nc.f32 	%f380, [%rd11+66560];
	st.shared.f32 	[%r59+1280], %f380;
	ld.global.nc.f32 	%f381, [%rd11+67072];
	st.shared.f32 	[%r59+1408], %f381;
	ld.global.nc.f32 	%f382, [%rd11+98304];
	st.shared.f32 	[%r59+1536], %f382;
	ld.global.nc.f32 	%f383, [%rd11+98816];
	st.shared.f32 	[%r59+1664], %f383;
	ld.global.nc.f32 	%f384, [%rd11+99328];
	st.shared.f32 	[%r59+1792], %f384;
	ld.global.nc.f32 	%f385, [%rd11+99840];
	st.shared.f32 	[%r59+1920], %f385;
	ld.global.nc.f32 	%f386, [%rd11+131072];
	st.shared.f32 	[%r59+2048], %f386;
	ld.global.nc.f32 	%f387, [%rd11+131584];
	st.shared.f32 	[%r59+2176], %f387;
	ld.global.nc.f32 	%f388, [%rd11+132096];
	st.shared.f32 	[%r59+2304], %f388;
	ld.global.nc.f32 	%f389, [%rd11+132608];
	st.shared.f32 	[%r59+2432], %f389;
	ld.global.nc.f32 	%f390, [%rd11+163840];
	st.shared.f32 	[%r59+2560], %f390;
	ld.global.nc.f32 	%f391, [%rd11+164352];
	st.shared.f32 	[%r59+2688], %f391;
	ld.global.nc.f32 	%f392, [%rd11+164864];
	st.shared.f32 	[%r59+2816], %f392;
	ld.global.nc.f32 	%f393, [%rd11+165376];
	st.shared.f32 	[%r59+2944], %f393;
	ld.global.nc.f32 	%f394, [%rd11+196608];
	st.shared.f32 	[%r59+3072], %f394;
	ld.global.nc.f32 	%f395, [%rd11+197120];
	st.shared.f32 	[%r59+3200], %f395;
	ld.global.nc.f32 	%f396, [%rd11+197632];
	st.shared.f32 	[%r59+3328], %f396;
	ld.global.nc.f32 	%f397, [%rd11+198144];
	st.shared.f32 	[%r59+3456], %f397;
	ld.global.nc.f32 	%f398, [%rd11+229376];
	st.shared.f32 	[%r59+3584], %f398;
	ld.global.nc.f32 	%f399, [%rd11+229888];
	st.shared.f32 	[%r59+3712], %f399;
	ld.global.nc.f32 	%f400, [%rd11+230400];
	st.shared.f32 	[%r59+3840], %f400;
	ld.global.nc.f32 	%f401, [%rd11+230912];
	st.shared.f32 	[%r59+3968], %f401;
	ld.global.nc.f32 	%f402, [%rd11+262144];
	st.shared.f32 	[%r59+4096], %f402;
	ld.global.nc.f32 	%f403, [%rd11+262656];
	st.shared.f32 	[%r59+4224], %f403;
	ld.global.nc.f32 	%f404, [%rd11+263168];
	st.shared.f32 	[%r59+4352], %f404;
	ld.global.nc.f32 	%f405, [%rd11+263680];
	st.shared.f32 	[%r59+4480], %f405;
	ld.global.nc.f32 	%f406, [%rd11+294912];
	st.shared.f32 	[%r59+4608], %f406;
	ld.global.nc.f32 	%f407, [%rd11+295424];
	st.shared.f32 	[%r59+4736], %f407;
	ld.global.nc.f32 	%f408, [%rd11+295936];
	st.shared.f32 	[%r59+4864], %f408;
	ld.global.nc.f32 	%f409, [%rd11+296448];
	st.shared.f32 	[%r59+4992], %f409;
	ld.global.nc.f32 	%f410, [%rd11+327680];
	st.shared.f32 	[%r59+5120], %f410;
	ld.global.nc.f32 	%f411, [%rd11+328192];
	st.shared.f32 	[%r59+5248], %f411;
	ld.global.nc.f32 	%f412, [%rd11+328704];
	st.shared.f32 	[%r59+5376], %f412;
	ld.global.nc.f32 	%f413, [%rd11+329216];
	st.shared.f32 	[%r59+5504], %f413;
	ld.global.nc.f32 	%f414, [%rd11+360448];
	st.shared.f32 	[%r59+5632], %f414;
	ld.global.nc.f32 	%f415, [%rd11+360960];
	st.shared.f32 	[%r59+5760], %f415;
	ld.global.nc.f32 	%f416, [%rd11+361472];
	st.shared.f32 	[%r59+5888], %f416;
	ld.global.nc.f32 	%f417, [%rd11+361984];
	st.shared.f32 	[%r59+6016], %f417;
	ld.global.nc.f32 	%f418, [%rd11+393216];
	st.shared.f32 	[%r59+6144], %f418;
	ld.global.nc.f32 	%f419, [%rd11+393728];
	st.shared.f32 	[%r59+6272], %f419;
	ld.global.nc.f32 	%f420, [%rd11+394240];
	st.shared.f32 	[%r59+6400], %f420;
	ld.global.nc.f32 	%f421, [%rd11+394752];
	st.shared.f32 	[%r59+6528], %f421;
	ld.global.nc.f32 	%f422, [%rd11+425984];
	st.shared.f32 	[%r59+6656], %f422;
	ld.global.nc.f32 	%f423, [%rd11+426496];
	st.shared.f32 	[%r59+6784], %f423;
	ld.global.nc.f32 	%f424, [%rd11+427008];
	st.shared.f32 	[%r59+6912], %f424;
	ld.global.nc.f32 	%f425, [%rd11+427520];
	st.shared.f32 	[%r59+7040], %f425;
	ld.global.nc.f32 	%f426, [%rd11+458752];
	st.shared.f32 	[%r59+7168], %f426;
	ld.global.nc.f32 	%f427, [%rd11+459264];
	st.shared.f32 	[%r59+7296], %f427;
	ld.global.nc.f32 	%f428, [%rd11+459776];
	st.shared.f32 	[%r59+7424], %f428;
	ld.global.nc.f32 	%f429, [%rd11+460288];
	st.shared.f32 	[%r59+7552], %f429;
	ld.global.nc.f32 	%f430, [%rd11+491520];
	st.shared.f32 	[%r59+7680], %f430;
	ld.global.nc.f32 	%f431, [%rd11+492032];
	st.shared.f32 	[%r59+7808], %f431;
	ld.global.nc.f32 	%f432, [%rd11+492544];
	st.shared.f32 	[%r59+7936], %f432;
	ld.global.nc.f32 	%f433, [%rd11+493056];
	st.shared.f32 	[%r59+8064], %f433;
	bar.sync 	0;
	mov.pred 	%p12, -1;
$L__BB0_34:
	mov.pred 	%p2, %p12;
	shl.b32 	%r61, %r82, 7;
	add.s32 	%r14, %r11, %r61;
	shl.b32 	%r62, %r82, 10;
	sub.s32 	%r15, %r10, %r62;
	mov.b32 	%r83, 0;
	mov.pred 	%p13, -1;
$L__BB0_35:
	mov.pred 	%p3, %p13;
	shl.b32 	%r64, %r83, 8;
	shl.b32 	%r65, %r83, 5;
	add.s32 	%r17, %r14, %r65;
	sub.s32 	%r66, %r15, %r64;
	shl.b32 	%r67, %r66, 2;
	mov.u32 	%r68, _ZZ11main_kernelE13weight_shared;
	add.s32 	%r69, %r68, %r67;
	add.s32 	%r84, %r69, 7728;
	mov.b32 	%r85, 1024;
$L__BB0_36:
	add.s32 	%r70, %r17, %r85;
	ld.shared.f32 	%f434, [%r70+-1024];
	ld.shared.f32 	%f435, [%r84+-48];
	fma.rn.f32 	%f670, %f434, %f435, %f670;
	ld.shared.f32 	%f436, [%r84+-32];
	fma.rn.f32 	%f674, %f434, %f436, %f674;
	ld.shared.f32 	%f437, [%r84+-16];
	fma.rn.f32 	%f678, %f434, %f437, %f678;
	ld.shared.f32 	%f438, [%r84];
	fma.rn.f32 	%f682, %f434, %f438, %f682;
	ld.shared.f32 	%f439, [%r70+-992];
	fma.rn.f32 	%f686, %f439, %f435, %f686;
	fma.rn.f32 	%f690, %f439, %f436, %f690;
	fma.rn.f32 	%f694, %f439, %f437, %f694;
	fma.rn.f32 	%f698, %f439, %f438, %f698;
	ld.shared.f32 	%f440, [%r70];
	fma.rn.f32 	%f702, %f440, %f435, %f702;
	fma.rn.f32 	%f706, %f440, %f436, %f706;
	fma.rn.f32 	%f710, %f440, %f437, %f710;
	fma.rn.f32 	%f714, %f440, %f438, %f714;
	ld.shared.f32 	%f441, [%r70+32];
	fma.rn.f32 	%f718, %f441, %f435, %f718;
	fma.rn.f32 	%f722, %f441, %f436, %f722;
	fma.rn.f32 	%f726, %f441, %f437, %f726;
	fma.rn.f32 	%f730, %f441, %f438, %f730;
	ld.shared.f32 	%f442, [%r84+-560];
	fma.rn.f32 	%f671, %f439, %f442, %f671;
	ld.shared.f32 	%f443, [%r84+-544];
	fma.rn.f32 	%f675, %f439, %f443, %f675;
	ld.shared.f32 	%f444, [%r84+-528];
	fma.rn.f32 	%f679, %f439, %f444, %f679;
	ld.shared.f32 	%f445, [%r84+-512];
	fma.rn.f32 	%f683, %f439, %f445, %f683;
	ld.shared.f32 	%f446, [%r70+-960];
	fma.rn.f32 	%f687, %f446, %f442, %f687;
	fma.rn.f32 	%f691, %f446, %f443, %f691;
	fma.rn.f32 	%f695, %f446, %f444, %f695;
	fma.rn.f32 	%f699, %f446, %f445, %f699;
	fma.rn.f32 	%f703, %f441, %f442, %f703;
	fma.rn.f32 	%f707, %f441, %f443, %f707;
	fma.rn.f32 	%f711, %f441, %f444, %f711;
	fma.rn.f32 	%f715, %f441, %f445, %f715;
	ld.shared.f32 	%f447, [%r70+64];
	fma.rn.f32 	%f719, %f447, %f442, %f719;
	fma.rn.f32 	%f723, %f447, %f443, %f723;
	fma.rn.f32 	%f727, %f447, %f444, %f727;
	fma.rn.f32 	%f731, %f447, %f445, %f731;
	ld.shared.f32 	%f448, [%r70+-896];
	ld.shared.f32 	%f449, [%r84+-2096];
	fma.rn.f32 	%f672, %f448, %f449, %f672;
	ld.shared.f32 	%f450, [%r84+-2080];
	fma.rn.f32 	%f676, %f448, %f450, %f676;
	ld.shared.f32 	%f451, [%r84+-2064];
	fma.rn.f32 	%f680, %f448, %f451, %f680;
	ld.shared.f32 	%f452, [%r84+-2048];
	fma.rn.f32 	%f684, %f448, %f452, %f684;
	ld.shared.f32 	%f453, [%r70+-864];
	fma.rn.f32 	%f688, %f453, %f449, %f688;
	fma.rn.f32 	%f692, %f453, %f450, %f692;
	fma.rn.f32 	%f696, %f453, %f451, %f696;
	fma.rn.f32 	%f700, %f453, %f452, %f700;
	ld.shared.f32 	%f454, [%r70+128];
	fma.rn.f32 	%f704, %f454, %f449, %f704;
	fma.rn.f32 	%f708, %f454, %f450, %f708;
	fma.rn.f32 	%f712, %f454, %f451, %f712;
	fma.rn.f32 	%f716, %f454, %f452, %f716;
	ld.shared.f32 	%f455, [%r70+160];
	fma.rn.f32 	%f720, %f455, %f449, %f720;
	fma.rn.f32 	%f724, %f455, %f450, %f724;
	fma.rn.f32 	%f728, %f455, %f451, %f728;
	fma.rn.f32 	%f732, %f455, %f452, %f732;
	ld.shared.f32 	%f456, [%r84+-2608];
	fma.rn.f32 	%f673, %f453, %f456, %f673;
	ld.shared.f32 	%f457, [%r84+-2592];
	fma.rn.f32 	%f677, %f453, %f457, %f677;
	ld.shared.f32 	%f458, [%r84+-2576];
	fma.rn.f32 	%f681, %f453, %f458, %f681;
	ld.shared.f32 	%f459, [%r84+-2560];
	fma.rn.f32 	%f685, %f453, %f459, %f685;
	ld.shared.f32 	%f460, [%r70+-832];
	fma.rn.f32 	%f689, %f460, %f456, %f689;
	fma.rn.f32 	%f693, %f460, %f457, %f693;
	fma.rn.f32 	%f697, %f460, %f458, %f697;
	fma.rn.f32 	%f701, %f460, %f459, %f701;
	fma.rn.f32 	%f705, %f455, %f456, %f705;
	fma.rn.f32 	%f709, %f455, %f457, %f709;
	fma.rn.f32 	%f713, %f455, %f458, %f713;
	fma.rn.f32 	%f717, %f455, %f459, %f717;
	ld.shared.f32 	%f461, [%r70+192];
	fma.rn.f32 	%f721, %f461, %f456, %f721;
	fma.rn.f32 	%f725, %f461, %f457, %f725;
	fma.rn.f32 	%f729, %f461, %f458, %f729;
	fma.rn.f32 	%f733, %f461, %f459, %f733;
	add.s32 	%r85, %r85, 4;
	add.s32 	%r84, %r84, 64;
	setp.ne.s32 	%p8, %r85, 1056;
	@%p8 bra 	$L__BB0_36;
	mov.b32 	%r83, 1;
	mov.pred 	%p13, 0;
	@%p3 bra 	$L__BB0_35;
	mov.b32 	%r82, 1;
	mov.pred 	%p12, 0;
	@%p2 bra 	$L__BB0_34;
	add.s32 	%r81, %r81, 1;
	setp.ne.s32 	%p11, %r81, 16;
	@%p11 bra 	$L__BB0_1;
	cvta.to.global.u64 	%rd12, %rd4;
	shl.b32 	%r73, %r3, 11;
	and.b32  	%r74, %r73, 2147418112;
	shl.b32 	%r75, %r1, 10;
	and.b32  	%r76, %r75, 28672;
	or.b32  	%r77, %r76, %r10;
	or.b32  	%r78, %r77, %r74;
	add.s32 	%r79, %r78, %r8;
	add.s32 	%r80, %r79, %r5;
	mul.wide.u32 	%rd13, %r80, 4;
	add.s64 	%rd14, %rd12, %rd13;
	st.global.f32 	[%rd14], %f670;
	st.global.f32 	[%rd14+16], %f674;
	st.global.f32 	[%rd14+32], %f678;
	st.global.f32 	[%rd14+48], %f682;
	st.global.f32 	[%rd14+512], %f686;
	st.global.f32 	[%rd14+528], %f690;
	st.global.f32 	[%rd14+544], %f694;
	st.global.f32 	[%rd14+560], %f698;
	st.global.f32 	[%rd14+131072], %f702;
	st.global.f32 	[%rd14+131088], %f706;
	st.global.f32 	[%rd14+131104], %f710;
	st.global.f32 	[%rd14+131120], %f714;
	st.global.f32 	[%rd14+131584], %f718;
	st.global.f32 	[%rd14+131600], %f722;
	st.global.f32 	[%rd14+131616], %f726;
	st.global.f32 	[%rd14+131632], %f730;
	st.global.f32 	[%rd14+256], %f671;
	st.global.f32 	[%rd14+272], %f675;
	st.global.f32 	[%rd14+288], %f679;
	st.global.f32 	[%rd14+304], %f683;
	st.global.f32 	[%rd14+768], %f687;
	st.global.f32 	[%rd14+784], %f691;
	st.global.f32 	[%rd14+800], %f695;
	st.global.f32 	[%rd14+816], %f699;
	st.global.f32 	[%rd14+131328], %f703;
	st.global.f32 	[%rd14+131344], %f707;
	st.global.f32 	[%rd14+131360], %f711;
	st.global.f32 	[%rd14+131376], %f715;
	st.global.f32 	[%rd14+131840], %f719;
	st.global.f32 	[%rd14+131856], %f723;
	st.global.f32 	[%rd14+131872], %f727;
	st.global.f32 	[%rd14+131888], %f731;
	st.global.f32 	[%rd14+8192], %f672;
	st.global.f32 	[%rd14+8208], %f676;
	st.global.f32 	[%rd14+8224], %f680;
	st.global.f32 	[%rd14+8240], %f684;
	st.global.f32 	[%rd14+8704], %f688;
	st.global.f32 	[%rd14+8720], %f692;
	st.global.f32 	[%rd14+8736], %f696;
	st.global.f32 	[%rd14+8752], %f700;
	st.global.f32 	[%rd14+139264], %f704;
	st.global.f32 	[%rd14+139280], %f708;
	st.global.f32 	[%rd14+139296], %f712;
	st.global.f32 	[%rd14+139312], %f716;
	st.global.f32 	[%rd14+139776], %f720;
	st.global.f32 	[%rd14+139792], %f724;
	st.global.f32 	[%rd14+139808], %f728;
	st.global.f32 	[%rd14+139824], %f732;
	st.global.f32 	[%rd14+8448], %f673;
	st.global.f32 	[%rd14+8464], %f677;
	st.global.f32 	[%rd14+8480], %f681;
	st.global.f32 	[%rd14+8496], %f685;
	st.global.f32 	[%rd14+8960], %f689;
	st.global.f32 	[%rd14+8976], %f693;
	st.global.f32 	[%rd14+8992], %f697;
	st.global.f32 	[%rd14+9008], %f701;
	st.global.f32 	[%rd14+139520], %f705;
	st.global.f32 	[%rd14+139536], %f709;
	st.global.f32 	[%rd14+139552], %f713;
	st.global.f32 	[%rd14+139568], %f717;
	st.global.f32 	[%rd14+140032], %f721;
	st.global.f32 	[%rd14+140048], %f725;
	st.global.f32 	[%rd14+140064], %f729;
	st.global.f32 	[%rd14+140080], %f733;
	ret;

}


// ===== COMPILED SASS (sm_100) =====

	.target	sm_100

	.elftype	@"ET_EXEC"


//--------------------- .note.nv.tkinfo           --------------------------
	.section	.note.nv.tkinfo,"",@"SHT_NOTE"
	.sectionflags	@"SHF_NOTE_NV_TKINFO"
	.tkinfo
        /*0018*/ 	.word	0x00000002
        /*0030*/ 	.string	""
        /*0030*/ 	.string	"ptxas"
        /*0030*/ 	.string	"Cuda compilation tools, release 13.0, V13.0.88"
        /*0030*/ 	.string	"Build cuda_13.0.r13.0/compiler.36424714_0"
        /*0030*/ 	.string	"-arch sm_100 -m 64 "



//--------------------- .note.nv.cuinfo           --------------------------
	.section	.note.nv.cuinfo,"",@"SHT_NOTE"
	.sectionflags	@"SHF_NOTE_NV_CUINFO"
        /*0018*/ 	.short	0x0002
        /*001a*/ 	.short	0x0064
        /*001c*/ 	.short	0x0082
	.zero		2


//--------------------- .nv.info                  --------------------------
	.section	.nv.info,"",@"SHT_CUDA_INFO"
	.align	4


	//----- nvinfo : EIATTR_REGCOUNT
	.align		4
        /*0000*/ 	.byte	0x04, 0x2f
        /*0002*/ 	.short	(.L_1 - .L_0)
	.align		4
.L_0:
        /*0004*/ 	.word	index@(main_kernel)
        /*0008*/ 	.word	0x00000060


	//----- nvinfo : EIATTR_FRAME_SIZE
	.align		4
.L_1:
        /*000c*/ 	.byte	0x04, 0x11
        /*000e*/ 	.short	(.L_3 - .L_2)
	.align		4
.L_2:
        /*0010*/ 	.word	index@(main_kernel)
        /*0014*/ 	.word	0x00000000


	//----- nvinfo : EIATTR_MIN_STACK_SIZE
	.align		4
.L_3:
        /*0018*/ 	.byte	0x04, 0x12
        /*001a*/ 	.short	(.L_5 - .L_4)
	.align		4
.L_4:
        /*001c*/ 	.word	index@(main_kernel)
        /*0020*/ 	.word	0x00000000
.L_5:


//--------------------- .nv.compat                --------------------------
	.section	.nv.compat,"",@"SHT_CUDA_COMPAT_INFO"
	.align	4
        /*0000*/ 	.byte	0x02, 0x09, 0x00, 0x00, 0x02, 0x02, 0x01, 0x00, 0x02, 0x05, 0x05, 0x00, 0x03, 0x07, 0x01, 0x01
        /*0010*/ 	.byte	0x02, 0x03, 0x00, 0x00, 0x02, 0x06, 0x01, 0x00, 0x04, 0x0b, 0x08, 0x00, 0x09, 0x00, 0x00, 0x00
        /*0020*/ 	.byte	0x00, 0x00, 0x00, 0x00


//--------------------- .nv.info.main_kernel      --------------------------
	.section	.nv.info.main_kernel,"",@"SHT_CUDA_INFO"
	.sectionflags	@""
	.align	4


	//----- nvinfo : EIATTR_CUDA_API_VERSION
	.align		4
        /*0000*/ 	.byte	0x04, 0x37
        /*0002*/ 	.short	(.L_7 - .L_6)
.L_6:
        /*0004*/ 	.word	0x00000082


	//----- nvinfo : EIATTR_KPARAM_INFO
	.align		4
.L_7:
        /*0008*/ 	.byte	0x04, 0x17
        /*000a*/ 	.short	(.L_9 - .L_8)
.L_8:
        /*000c*/ 	.word	0x00000000
        /*0010*/ 	.short	0x0002
        /*0012*/ 	.short	0x0010
        /*0014*/ 	.byte	0x00, 0xf5, 0x21, 0x00


	//----- nvinfo : EIATTR_KPARAM_INFO
	.align		4
.L_9:
        /*0018*/ 	.byte	0x04, 0x17
        /*001a*/ 	.short	(.L_11 - .L_10)
.L_10:
        /*001c*/ 	.word	0x00000000
        /*0020*/ 	.short	0x0001
        /*0022*/ 	.short	0x0008
        /*0024*/ 	.byte	0x00, 0xf5, 0x21, 0x00


	//----- nvinfo : EIATTR_KPARAM_INFO
	.align		4
.L_11:
        /*0028*/ 	.byte	0x04, 0x17
        /*002a*/ 	.short	(.L_13 - .L_12)
.L_12:
        /*002c*/ 	.word	0x00000000
        /*0030*/ 	.short	0x0000
        /*0032*/ 	.short	0x0000
        /*0034*/ 	.byte	0x00, 0xf5, 0x21, 0x00


	//----- nvinfo : EIATTR_SPARSE_MMA_MASK
	.align		4
.L_13:
        /*0038*/ 	.byte	0x03, 0x50
        /*003a*/ 	.short	0x0000


	//----- nvinfo : EIATTR_MAXREG_COUNT
	.align		4
        /*003c*/ 	.byte	0x03, 0x1b
        /*003e*/ 	.short	0x00ff


	//----- nvinfo : EIATTR_NUM_BARRIERS
	.align		4
        /*0040*/ 	.byte	0x02, 0x4c
        /*0042*/ 	.byte	0x01
	.zero		1


	//----- nvinfo : EIATTR_MERCURY_ISA_VERSION
	.align		4
        /*0044*/ 	.byte	0x03, 0x5f
        /*0046*/ 	.short	0x0101


	//----- nvinfo : EIATTR_VRC_CTA_INIT_COUNT
	.align		4
        /*0048*/ 	.byte	0x02, 0x4a
	.zero		1
	.zero		1


	//----- nvinfo : EIATTR_EXIT_INSTR_OFFSETS
	.align		4
        /*004c*/ 	.byte	0x04, 0x1c
        /*004e*/ 	.short	(.L_15 - .L_14)


	//   ....[0]....
.L_14:
        /*0050*/ 	.word	0x00001d20


	//----- nvinfo : EIATTR_MAX_THREADS
	.align		4
.L_15:
        /*0054*/ 	.byte	0x04, 0x05
        /*0056*/ 	.short	(.L_17 - .L_16)
.L_16:
        /*0058*/ 	.word	0x00000020
        /*005c*/ 	.word	0x00000001
        /*0060*/ 	.word	0x00000001


	//----- nvinfo : EIATTR_CBANK_PARAM_SIZE
	.align		4
.L_17:
        /*0064*/ 	.byte	0x03, 0x19
        /*0066*/ 	.short	0x0018


	//----- nvinfo : EIATTR_PARAM_CBANK
	.align		4
        /*0068*/ 	.byte	0x04, 0x0a
        /*006a*/ 	.short	(.L_19 - .L_18)
	.align		4
.L_18:
        /*006c*/ 	.word	index@(.nv.constant0.main_kernel)
        /*0070*/ 	.short	0x0380
        /*0072*/ 	.short	0x0018


	//----- nvinfo : EIATTR_SW_WAR
	.align		4
.L_19:
        /*0074*/ 	.byte	0x04, 0x36
        /*0076*/ 	.short	(.L_21 - .L_20)
.L_20:
        /*0078*/ 	.word	0x00000008
.L_21:


//--------------------- .nv.callgraph             --------------------------
	.section	.nv.callgraph,"",@"SHT_CUDA_CALLGRAPH"
	.align	4
	.sectionentsize	8
	.align		4
        /*0000*/ 	.word	0x00000000
	.align		4
        /*0004*/ 	.word	0xffffffff
	.align		4
        /*0008*/ 	.word	0x00000000
	.align		4
        /*000c*/ 	.word	0xfffffffe
	.align		4
        /*0010*/ 	.word	0x00000000
	.align		4
        /*0014*/ 	.word	0xfffffffd
	.align		4
        /*0018*/ 	.word	0x00000000
	.align		4
        /*001c*/ 	.word	0xfffffffc


//--------------------- .text.main_kernel         --------------------------
	.section	.text.main_kernel,"ax",@progbits
	.align	128
        .global         main_kernel
        .type           main_kernel,@function
        .size           main_kernel,(.L_x_5 - main_kernel)
        .other          main_kernel,@"STO_CUDA_ENTRY STV_DEFAULT"
main_kernel:
.text.main_kernel:
[----:B------:R-:W-:Y:S01]  /*0000*/  LDC R1, c[0x0][0x37c] ;  /* 0x0000df00ff017b82 */ /* 0x000fe20000000800 */
[----:B------:R-:W0:Y:S07]  /*0010*/  S2R R44, SR_TID.X ;  /* 0x00000000002c7919 */ /* 0x000e2e0000002100 */
[----:B------:R-:W1:Y:S01]  /*0020*/  S2UR UR9, SR_CTAID.X ;  /* 0x00000000000979c3 */ /* 0x000e620000002500 */
[----:B------:R-:W-:Y:S01]  /*0030*/  HFMA2 R45, -RZ, RZ, 0, 0 ;  /* 0x00000000ff2d7431 */ /* 0x000fe200000001ff */
[----:B------:R-:W-:Y:S01]  /*0040*/  CS2R R6, SRZ ;  /* 0x0000000000067805 */ /* 0x000fe2000001ff00 */
[----:B------:R-:W-:Y:S01]  /*0050*/  HFMA2 R53, -RZ, RZ, 0, 0 ;  /* 0x00000000ff357431 */ /* 0x000fe200000001ff */
[----:B------:R-:W-:Y:S01]  /*0060*/  CS2R R46, SRZ ;  /* 0x00000000002e7805 */ /* 0x000fe2000001ff00 */
[----:B------:R-:W-:Y:S01]  /*0070*/  HFMA2 R59, -RZ, RZ, 0, 0 ;  /* 0x00000000ff3b7431 */ /* 0x000fe200000001ff */
[----:B------:R-:W-:Y:S01]  /*0080*/  CS2R R8, SRZ ;  /* 0x0000000000087805 */ /* 0x000fe2000001ff00 */
[----:B------:R-:W-:Y:S01]  /*0090*/  HFMA2 R63, -RZ, RZ, 0, 0 ;  /* 0x00000000ff3f7431 */ /* 0x000fe200000001ff */
[----:B------:R-:W2:Y:S01]  /*00a0*/  S2UR UR5, SR_CgaCtaId ;  /* 0x00000000000579c3 */ /* 0x000ea20000008800 */
[----:B------:R-:W-:Y:S01]  /*00b0*/  HFMA2 R69, -RZ, RZ, 0, 0 ;  /* 0x00000000ff457431 */ /* 0x000fe200000001ff */
[----:B------:R-:W-:Y:S01]  /*00c0*/  CS2R R10, SRZ ;  /* 0x00000000000a7805 */ /* 0x000fe2000001ff00 */
[----:B------:R-:W-:Y:S01]  /*00d0*/  HFMA2 R75, -RZ, RZ, 0, 0 ;  /* 0x00000000ff4b7431 */ /* 0x000fe200000001ff */
[----:B------:R-:W-:Y:S01]  /*00e0*/  CS2R R12, SRZ ;  /* 0x00000000000c7805 */ /* 0x000fe2000001ff00 */
[----:B------:R-:W-:Y:S01]  /*00f0*/  HFMA2 R79, -RZ, RZ, 0, 0 ;  /* 0x00000000ff4f7431 */ /* 0x000fe200000001ff */
[----:B------:R-:W-:Y:S01]  /*0100*/  CS2R R14, SRZ ;  /* 0x00000000000e7805 */ /* 0x000fe2000001ff00 */
[----:B------:R-:W-:Y:S01]  /*0110*/  HFMA2 R85, -RZ, RZ, 0, 0 ;  /* 0x00000000ff557431 */ /* 0x000fe200000001ff */
[----:B------:R-:W-:Y:S01]  /*0120*/  CS2R R16, SRZ ;  /* 0x0000000000107805 */ /* 0x000fe2000001ff00 */
[----:B------:R-:W-:Y:S01]  /*0130*/  HFMA2 R91, -RZ, RZ, 0, 0 ;  /* 0x00000000ff5b7431 */ /* 0x000fe200000001ff */
[----:B------:R-:W-:-:S02]  /*0140*/  CS2R R18, SRZ ;  /* 0x0000000000127805 */ /* 0x000fc4000001ff00 */
[----:B------:R-:W-:Y:S02]  /*0150*/  CS2R R20, SRZ ;  /* 0x0000000000147805 */ /* 0x000fe4000001ff00 */
[----:B------:R-:W-:Y:S02]  /*0160*/  CS2R R22, SRZ ;  /* 0x0000000000167805 */ /* 0x000fe4000001ff00 */
[----:B------:R-:W-:Y:S02]  /*0170*/  CS2R R24, SRZ ;  /* 0x0000000000187805 */ /* 0x000fe4000001ff00 */
[----:B------:R-:W-:Y:S02]  /*0180*/  CS2R R26, SRZ ;  /* 0x00000000001a7805 */ /* 0x000fe4000001ff00 */
[----:B------:R-:W-:Y:S01]  /*0190*/  CS2R R28, SRZ ;  /* 0x00000000001c7805 */ /* 0x000fe2000001ff00 */
[----:B-1----:R-:W-:Y:S01]  /*01a0*/  USHF.R.U32.HI UR4, URZ, 0x1, UR9 ;  /* 0x00000001ff047899 */ /* 0x002fe20008011609 */
[----:B------:R-:W-:Y:S01]  /*01b0*/  CS2R R30, SRZ ;  /* 0x00000000001e7805 */ /* 0x000fe2000001ff00 */
[----:B------:R-:W-:Y:S01]  /*01c0*/  USHF.L.U32 UR7, UR9, 0x4, URZ ;  /* 0x0000000409077899 */ /* 0x000fe200080006ff */
[----:B------:R-:W-:Y:S01]  /*01d0*/  CS2R R32, SRZ ;  /* 0x0000000000207805 */ /* 0x000fe2000001ff00 */
[----:B------:R-:W-:Y:S01]  /*01e0*/  ULOP3.LUT UR4, UR4, 0xe, URZ, 0xc0, !UPT ;  /* 0x0000000e04047892 */ /* 0x000fe2000f8ec0ff */
[----:B------:R-:W-:Y:S01]  /*01f0*/  CS2R R34, SRZ ;  /* 0x0000000000227805 */ /* 0x000fe2000001ff00 */
[----:B------:R-:W-:Y:S01]  /*0200*/  ULOP3.LUT UR7, UR7, 0x30, URZ, 0xc0, !UPT ;  /* 0x0000003007077892 */ /* 0x000fe2000f8ec0ff */
[----:B0-----:R-:W-:Y:S01]  /*0210*/  SHF.R.U32.HI R0, RZ, 0x3, R44 ;  /* 0x00000003ff007819 */ /* 0x001fe2000001162c */
[C---:B------:R-:W-:Y:S01]  /*0220*/  IMAD.SHL.U32 R48, R44.reuse, 0x4, RZ ;  /* 0x000000042c307824 */ /* 0x040fe200078e00ff */
[----:B------:R-:W-:Y:S01]  /*0230*/  SHF.L.U32 R2, R44, 0x5, RZ ;  /* 0x000000052c027819 */ /* 0x000fe200000006ff */
[----:B------:R-:W-:Y:S01]  /*0240*/  USHF.L.U32 UR6, UR9, 0x6, URZ ;  /* 0x0000000609067899 */ /* 0x000fe200080006ff */
[----:B------:R-:W-:-:S02]  /*0250*/  LOP3.LUT P0, RZ, R0, UR4, RZ, 0xfc, !PT ;  /* 0x0000000400ff7c12 */ /* 0x000fc4000f80fcff */
[----:B------:R-:W-:Y:S02]  /*0260*/  CS2R R36, SRZ ;  /* 0x0000000000247805 */ /* 0x000fe4000001ff00 */
[----:B------:R-:W-:Y:S01]  /*0270*/  IADD3 R0, PT, PT, R0, UR4, RZ ;  /* 0x0000000400007c10 */ /* 0x000fe2000fffe0ff */
[----:B------:R-:W-:Y:S01]  /*0280*/  UMOV UR4, 0x400 ;  /* 0x0000040000047882 */ /* 0x000fe20000000000 */
[----:B------:R-:W-:Y:S01]  /*0290*/  LOP3.LUT R3, R48, 0x40, RZ, 0xc0, !PT ;  /* 0x0000004030037812 */ /* 0x000fe200078ec0ff */
[----:B--2---:R-:W-:Y:S01]  /*02a0*/  ULEA UR4, UR5, UR4, 0x18 ;  /* 0x0000000405047291 */ /* 0x004fe2000f8ec0ff */
[----:B------:R-:W-:Y:S01]  /*02b0*/  SHF.L.U32 R54, R44, 0x4, RZ ;  /* 0x000000042c367819 */ /* 0x000fe200000006ff */
[----:B------:R-:W-:Y:S01]  /*02c0*/  USHF.L.U32 UR5, UR9, 0xa, URZ ;  /* 0x0000000a09057899 */ /* 0x000fe200080006ff */
[----:B------:R-:W-:Y:S02]  /*02d0*/  LOP3.LUT R2, R2, 0x380, RZ, 0xc0, !PT ;  /* 0x0000038002027812 */ /* 0x000fe400078ec0ff */
[----:B------:R-:W-:-:S02]  /*02e0*/  CS2R R38, SRZ ;  /* 0x0000000000267805 */ /* 0x000fc4000001ff00 */
[----:B------:R-:W-:Y:S02]  /*02f0*/  LOP3.LUT R3, R3, 0xf, R44, 0xf8, !PT ;  /* 0x0000000f03037812 */ /* 0x000fe400078ef82c */
[----:B------:R-:W-:Y:S02]  /*0300*/  CS2R R40, SRZ ;  /* 0x0000000000287805 */ /* 0x000fe4000001ff00 */
[----:B------:R-:W-:Y:S01]  /*0310*/  ISETP.GT.U32.OR P0, PT, R0, 0x10, !P0 ;  /* 0x000000100000780c */ /* 0x000fe20004704470 */
[----:B------:R-:W-:Y:S01]  /*0320*/  HFMA2 R0, -RZ, RZ, 0, 0 ;  /* 0x00000000ff007431 */ /* 0x000fe200000001ff */
[----:B------:R-:W-:Y:S02]  /*0330*/  CS2R R42, SRZ ;  /* 0x00000000002a7805 */ /* 0x000fe4000001ff00 */
[----:B------:R-:W-:Y:S01]  /*0340*/  MOV R49, RZ ;  /* 0x000000ff00317202 */ /* 0x000fe20000000f00 */
[----:B------:R-:W-:Y:S01]  /*0350*/  IMAD.MOV.U32 R51, RZ, RZ, RZ ;  /* 0x000000ffff337224 */ /* 0x000fe200078e00ff */
        /* <DEDUP_REMOVED lines=11> */
[----:B------:R-:W0:Y:S01]  /*0410*/  LDCU.64 UR12, c[0x0][0x358] ;  /* 0x00006b00ff0c77ac */ /* 0x000e220008000a00 */
[----:B------:R-:W-:-:S02]  /*0420*/  MOV R87, RZ ;  /* 0x000000ff00577202 */ /* 0x000fc40000000f00 */
[----:B------:R-:W-:Y:S01]  /*0430*/  MOV R93, RZ ;  /* 0x000000ff005d7202 */ /* 0x000fe20000000f00 */
[----:B------:R-:W-:Y:S01]  /*0440*/  ULOP3.LUT UR5, UR5, 0x7fff8000, URZ, 0xc0, !UPT ;  /* 0x7fff800005057892 */ /* 0x000fe2000f8ec0ff */
[C---:B------:R-:W-:Y:S01]  /*0450*/  LOP3.LUT R50, R44.reuse, 0x7, RZ, 0xc0, !PT ;  /* 0x000000072c327812 */ /* 0x040fe200078ec0ff */
[----:B------:R-:W-:Y:S01]  /*0460*/  ULOP3.LUT UR6, UR6, 0x700, URZ, 0xc0, !UPT ;  /* 0x0000070006067892 */ /* 0x000fe2000f8ec0ff */
[----:B------:R-:W-:Y:S02]  /*0470*/  LOP3.LUT R52, R44, 0x3, RZ, 0xc0, !PT ;  /* 0x000000032c347812 */ /* 0x000fe400078ec0ff */
[----:B------:R-:W-:Y:S02]  /*0480*/  LOP3.LUT R54, R54, 0x180, RZ, 0xc0, !PT ;  /* 0x0000018036367812 */ /* 0x000fe400078ec0ff */
[----:B------:R-:W-:Y:S02]  /*0490*/  IADD3 R56, PT, PT, R2, UR4, RZ ;  /* 0x0000000402387c10 */ /* 0x000fe4000fffe0ff */
[----:B------:R-:W-:-:S07]  /*04a0*/  LOP3.LUT R58, R3, UR7, RZ, 0xfc, !PT ;  /* 0x00000007033a7c12 */ /* 0x000fce000f8efcff */
.L_x_3:
[----:B------:R-:W1:Y:S01]  /*04b0*/  LDC.64 R2, c[0x0][0x388] ;  /* 0x0000e200ff027b82 */ /* 0x000e620000000a00 */
[----:B------:R-:W-:Y:S02]  /*04c0*/  IADD3 R4, PT, PT, R54, UR5, R50 ;  /* 0x0000000536047c10 */ /* 0x000fe4000fffe032 */
[----:B------:R-:W-:Y:S01]  /*04d0*/  MOV R70, RZ ;  /* 0x000000ff00467202 */ /* 0x000fe20000000f00 */
[----:B------:R-:W-:-:S04]  /*04e0*/  IMAD.MOV.U32 R60, RZ, RZ, RZ ;  /* 0x000000ffff3c7224 */ /* 0x000fc800078e00ff */
[----:B------:R-:W-:Y:S01]  /*04f0*/  BAR.SYNC.DEFER_BLOCKING 0x0 ;  /* 0x0000000000007b1d */ /* 0x000fe20000010000 */
[----:B------:R-:W-:-:S05]  /*0500*/  VIADD R5, R4, UR6 ;  /* 0x0000000604057c36 */ /* 0x000fca0008000000 */
[----:B------:R-:W-:-:S04]  /*0510*/  LEA R62, R46, R5, 0x3 ;  /* 0x000000052e3e7211 */ /* 0x000fc800078e18ff */
[----:B------:R-:W-:-:S05]  /*0520*/  @!P0 IADD3 R5, PT, PT, R62, -0x80, RZ ;  /* 0xffffff803e058810 */ /* 0x000fca0007ffe0ff */
[----:B-1----:R-:W-:-:S04]  /*0530*/  @!P0 IMAD.WIDE R4, R5, 0x4, R2 ;  /* 0x0000000405048825 */ /* 0x002fc800078e0202 */
[----:B------:R-:W-:Y:S01]  /*0540*/  IMAD.WIDE.U32 R2, R62, 0x4, R2 ;  /* 0x000000043e027825 */ /* 0x000fe200078e0002 */
[----:B0-----:R0:W2:Y:S01]  /*0550*/  @!P0 LDG.E.CONSTANT R70, desc[UR12][R4.64] ;  /* 0x0000000c04468981 */ /* 0x0010a2000c1e9900 */
[----:B------:R-:W-:Y:S02]  /*0560*/  MOV R62, RZ ;  /* 0x000000ff003e7202 */ /* 0x000fe40000000f00 */
[----:B------:R-:W-:Y:S01]  /*0570*/  MOV R86, RZ ;  /* 0x000000ff00567202 */ /* 0x000fe20000000f00 */
[----:B------:R-:W3:Y:S01]  /*0580*/  @!P0 LDG.E.CONSTANT R60, desc[UR12][R2.64+0x1e00] ;  /* 0x001e000c023c8981 */ /* 0x000ee2000c1e9900 */
[----:B------:R-:W-:-:S03]  /*0590*/  MOV R88, RZ ;  /* 0x000000ff00587202 */ /* 0x000fc60000000f00 */
[----:B------:R-:W4:Y:S01]  /*05a0*/  @!P0 LDG.E.CONSTANT R62, desc[UR12][R2.64+0x7e00] ;  /* 0x007e000c023e8981 */ /* 0x000f22000c1e9900 */
[----:B0-----:R-:W0:Y:S01]  /*05b0*/  LDC.64 R4, c[0x0][0x390] ;  /* 0x0000e400ff047b82 */ /* 0x001e220000000a00 */
[----:B------:R-:W-:Y:S01]  /*05c0*/  LEA R90, R46, R58, 0x9 ;  /* 0x0000003a2e5a7211 */ /* 0x000fe200078e48ff */
[----:B------:R-:W-:Y:S01]  /*05d0*/  IMAD.MOV.U32 R64, RZ, RZ, RZ ;  /* 0x000000ffff407224 */ /* 0x000fe200078e00ff */
[----:B------:R-:W-:Y:S01]  /*05e0*/  MOV R66, RZ ;  /* 0x000000ff00427202 */ /* 0x000fe20000000f00 */
[----:B------:R-:W-:Y:S01]  /*05f0*/  IMAD.MOV.U32 R74, RZ, RZ, RZ ;  /* 0x000000ffff4a7224 */ /* 0x000fe200078e00ff */
[----:B------:R-:W-:Y:S01]  /*0600*/  MOV R68, RZ ;  /* 0x000000ff00447202 */ /* 0x000fe20000000f00 */
[----:B------:R-:W-:Y:S01]  /*0610*/  IMAD.MOV.U32 R82, RZ, RZ, RZ ;  /* 0x000000ffff527224 */ /* 0x000fe200078e00ff */
[----:B------:R-:W-:Y:S01]  /*0620*/  MOV R72, RZ ;  /* 0x000000ff00487202 */ /* 0x000fe20000000f00 */
[----:B------:R-:W5:Y:S01]  /*0630*/  @!P0 LDG.E.CONSTANT R86, desc[UR12][R2.64+0x3e00] ;  /* 0x003e000c02568981 */ /* 0x000f62000c1e9900 */
[----:B------:R-:W-:-:S02]  /*0640*/  MOV R76, RZ ;  /* 0x000000ff004c7202 */ /* 0x000fc40000000f00 */
[----:B------:R-:W-:Y:S01]  /*0650*/  MOV R78, RZ ;  /* 0x000000ff004e7202 */ /* 0x000fe20000000f00 */
[----:B------:R-:W5:Y:S01]  /*0660*/  @!P0 LDG.E.CONSTANT R88, desc[UR12][R2.64+0x5e00] ;  /* 0x005e000c02588981 */ /* 0x000f62000c1e9900 */
[----:B------:R-:W-:Y:S02]  /*0670*/  MOV R80, RZ ;  /* 0x000000ff00507202 */ /* 0x000fe40000000f00 */
[----:B------:R-:W-:Y:S01]  /*0680*/  MOV R84, RZ ;  /* 0x000000ff00547202 */ /* 0x000fe20000000f00 */
[----:B------:R-:W5:Y:S04]  /*0690*/  @!P0 LDG.E.CONSTANT R64, desc[UR12][R2.64+0x9e00] ;  /* 0x009e000c02408981 */ /* 0x000f68000c1e9900 */
[----:B------:R-:W5:Y:S01]  /*06a0*/  @!P0 LDG.E.CONSTANT R66, desc[UR12][R2.64+0xbe00] ;  /* 0x00be000c02428981 */ /* 0x000f62000c1e9900 */
[----:B0-----:R-:W-:-:S03]  /*06b0*/  IMAD.WIDE.U32 R4, R90, 0x4, R4 ;  /* 0x000000045a047825 */ /* 0x001fc600078e0004 */
[----:B------:R-:W5:Y:S04]  /*06c0*/  @!P0 LDG.E.CONSTANT R68, desc[UR12][R2.64+0xde00] ;  /* 0x00de000c02448981 */ /* 0x000f68000c1e9900 */
[----:B------:R-:W5:Y:S04]  /*06d0*/  @!P0 LDG.E.CONSTANT R72, desc[UR12][R2.64+0xfe00] ;  /* 0x00fe000c02488981 */ /* 0x000f68000c1e9900 */
[----:B------:R-:W5:Y:S04]  /*06e0*/  @!P0 LDG.E.CONSTANT R74, desc[UR12][R2.64+0x11e00] ;  /* 0x011e000c024a8981 */ /* 0x000f68000c1e9900 */
[----:B------:R-:W5:Y:S04]  /*06f0*/  @!P0 LDG.E.CONSTANT R76, desc[UR12][R2.64+0x13e00] ;  /* 0x013e000c024c8981 */ /* 0x000f68000c1e9900 */
[----:B------:R-:W5:Y:S04]  /*0700*/  @!P0 LDG.E.CONSTANT R78, desc[UR12][R2.64+0x15e00] ;  /* 0x015e000c024e8981 */ /* 0x000f68000c1e9900 */
[----:B------:R-:W5:Y:S04]  /*0710*/  @!P0 LDG.E.CONSTANT R80, desc[UR12][R2.64+0x17e00] ;  /* 0x017e000c02508981 */ /* 0x000f68000c1e9900 */
[----:B------:R-:W5:Y:S04]  /*0720*/  @!P0 LDG.E.CONSTANT R82, desc[UR12][R2.64+0x19e00] ;  /* 0x019e000c02528981 */ /* 0x000f68000c1e9900 */
[----:B------:R-:W5:Y:S01]  /*0730*/  @!P0 LDG.E.CONSTANT R84, desc[UR12][R2.64+0x1be00] ;  /* 0x01be000c02548981 */ /* 0x000f62000c1e9900 */
[----:B------:R-:W0:Y:S01]  /*0740*/  S2UR UR10, SR_CgaCtaId ;  /* 0x00000000000a79c3 */ /* 0x000e220000008800 */
[----:B------:R-:W-:-:S02]  /*0750*/  UMOV UR8, 0x400 ;  /* 0x0000040000087882 */ /* 0x000fc40000000000 */
[----:B--2---:R1:W-:Y:S04]  /*0760*/  STS [R48+UR4+0x80], R70 ;  /* 0x0000804630007988 */ /* 0x0043e80008000804 */
[----:B---3--:R2:W-:Y:S04]  /*0770*/  STS [R48+UR4+0x100], R60 ;  /* 0x0001003c30007988 */ /* 0x0085e80008000804 */
[----:B----4-:R3:W-:Y:S01]  /*0780*/  STS [R48+UR4+0x280], R62 ;  /* 0x0002803e30007988 */ /* 0x0107e20008000804 */
[----:B-1----:R-:W-:-:S03]  /*0790*/  MOV R70, RZ ;  /* 0x000000ff00467202 */ /* 0x002fc60000000f00 */
[----:B------:R-:W-:Y:S04]  /*07a0*/  STS [R48+UR4], RZ ;  /* 0x000000ff30007988 */ /* 0x000fe80008000804 */
[----:B------:R1:W4:Y:S04]  /*07b0*/  @!P0 LDG.E.CONSTANT R70, desc[UR12][R2.64+0x1de00] ;  /* 0x01de000c02468981 */ /* 0x000328000c1e9900 */
[----:B--2---:R-:W2:Y:S04]  /*07c0*/  LDG.E.CONSTANT R60, desc[UR12][R4.64+0x400] ;  /* 0x0004000c043c7981 */ /* 0x004ea8000c1e9900 */
[----:B---3--:R-:W3:Y:S04]  /*07d0*/  LDG.E.CONSTANT R62, desc[UR12][R4.64+0x8400] ;  /* 0x0084000c043e7981 */ /* 0x008ee8000c1e9900 */
[----:B------:R-:W3:Y:S01]  /*07e0*/  LDG.E.CONSTANT R3, desc[UR12][R4.64] ;  /* 0x0000000c04037981 */ /* 0x000ee2000c1e9900 */
[----:B------:R-:W-:-:S03]  /*07f0*/  UIADD3 UR8, UPT, UPT, UR8, 0x900, URZ ;  /* 0x0000090008087890 */ /* 0x000fc6000fffe0ff */
[----:B-----5:R-:W-:Y:S01]  /*0800*/  STS [R48+UR4+0x180], R86 ;  /* 0x0001805630007988 */ /* 0x020fe20008000804 */
[----:B0-----:R-:W-:-:S03]  /*0810*/  ULEA UR8, UR10, UR8, 0x18 ;  /* 0x000000080a087291 */ /* 0x001fc6000f8ec0ff */
[----:B------:R-:W-:Y:S03]  /*0820*/  STS [R48+UR4+0x200], R88 ;  /* 0x0002005830007988 */ /* 0x000fe60008000804 */
[----:B-1----:R-:W-:Y:S01]  /*0830*/  LEA R2, R44, UR8, 0x2 ;  /* 0x000000082c027c11 */ /* 0x002fe2000f8e10ff */
[----:B------:R0:W-:Y:S04]  /*0840*/  STS [R48+UR4+0x300], R64 ;  /* 0x0003004030007988 */ /* 0x0001e80008000804 */
        /* <DEDUP_REMOVED lines=9> */
[----:B------:R-:W-:Y:S04]  /*08e0*/  STS [R48+UR4+0x880], RZ ;  /* 0x000880ff30007988 */ /* 0x000fe80008000804 */
[----:B0-----:R-:W3:Y:S04]  /*08f0*/  LDG.E.CONSTANT R64, desc[UR12][R4.64+0x8600] ;  /* 0x0086000c04407981 */ /* 0x001ee8000c1e9900 */
[----:B-1----:R-:W3:Y:S04]  /*0900*/  LDG.E.CONSTANT R66, desc[UR12][R4.64+0x10000] ;  /* 0x0100000c04427981 */ /* 0x002ee8000c1e9900 */
[----:B-----5:R-:W5:Y:S04]  /*0910*/  LDG.E.CONSTANT R68, desc[UR12][R4.64+0x10200] ;  /* 0x0102000c04447981 */ /* 0x020f68000c1e9900 */
[----:B------:R-:W5:Y:S04]  /*0920*/  LDG.E.CONSTANT R72, desc[UR12][R4.64+0x18000] ;  /* 0x0180000c04487981 */ /* 0x000f68000c1e9900 */
        /* <DEDUP_REMOVED lines=10> */
[----:B----4-:R0:W-:Y:S04]  /*09d0*/  STS [R48+UR4+0x800], R70 ;  /* 0x0008004630007988 */ /* 0x0101e80008000804 */
[----:B--2---:R1:W-:Y:S04]  /*09e0*/  STS [R2+0x100], R60 ;  /* 0x0001003c02007388 */ /* 0x0043e80000000800 */
[----:B---3--:R-:W-:Y:S04]  /*09f0*/  STS [R2+0x300], R62 ;  /* 0x0003003e02007388 */ /* 0x008fe80000000800 */
[----:B------:R2:W-:Y:S04]  /*0a00*/  STS [R2], R3 ;  /* 0x0000000302007388 */ /* 0x0005e80000000800 */
[----:B0-----:R-:W3:Y:S04]  /*0a10*/  LDG.E.CONSTANT R70, desc[UR12][R4.64+0x10400] ;  /* 0x0104000c04467981 */ /* 0x001ee8000c1e9900 */
[----:B-1----:R-:W4:Y:S04]  /*0a20*/  LDG.E.CONSTANT R60, desc[UR12][R4.64+0x18200] ;  /* 0x0182000c043c7981 */ /* 0x002f28000c1e9900 */
[----:B--2---:R-:W2:Y:S04]  /*0a30*/  LDG.E.CONSTANT R3, desc[UR12][R4.64+0x10600] ;  /* 0x0106000c04037981 */ /* 0x004ea8000c1e9900 */
[----:B------:R-:W2:Y:S04]  /*0a40*/  LDG.E.CONSTANT R62, desc[UR12][R4.64+0x20200] ;  /* 0x0202000c043e7981 */ /* 0x000ea8000c1e9900 */
[----:B------:R0:W-:Y:S04]  /*0a50*/  STS [R2+0x380], R64 ;  /* 0x0003804002007388 */ /* 0x0001e80000000800 */
[----:B------:R1:W-:Y:S04]  /*0a60*/  STS [R2+0x400], R66 ;  /* 0x0004004202007388 */ /* 0x0003e80000000800 */
[----:B-----5:R5:W-:Y:S04]  /*0a70*/  STS [R2+0x480], R68 ;  /* 0x0004804402007388 */ /* 0x020be80000000800 */
[----:B------:R5:W-:Y:S04]  /*0a80*/  STS [R2+0x600], R72 ;  /* 0x0006004802007388 */ /* 0x000be80000000800 */
[----:B------:R5:W-:Y:S04]  /*0a90*/  STS [R2+0x700], R74 ;  /* 0x0007004a02007388 */ /* 0x000be80000000800 */
[----:B------:R5:W-:Y:S04]  /*0aa0*/  STS [R2+0x780], R76 ;  /* 0x0007804c02007388 */ /* 0x000be80000000800 */
[----:B------:R5:W-:Y:S04]  /*0ab0*/  STS [R2+0x800], R78 ;  /* 0x0008004e02007388 */ /* 0x000be80000000800 */
[----:B------:R5:W-:Y:S04]  /*0ac0*/  STS [R2+0x900], R80 ;  /* 0x0009005002007388 */ /* 0x000be80000000800 */
[----:B------:R5:W-:Y:S04]  /*0ad0*/  STS [R2+0x980], R82 ;  /* 0x0009805202007388 */ /* 0x000be80000000800 */
[----:B------:R5:W-:Y:S04]  /*0ae0*/  STS [R2+0xa00], R84 ;  /* 0x000a005402007388 */ /* 0x000be80000000800 */
[----:B0-----:R-:W2:Y:S04]  /*0af0*/  LDG.E.CONSTANT R64, desc[UR12][R4.64+0x28200] ;  /* 0x0282000c04407981 */ /* 0x001ea8000c1e9900 */
[----:B-1----:R-:W2:Y:S04]  /*0b00*/  LDG.E.CONSTANT R66, desc[UR12][R4.64+0x28600] ;  /* 0x0286000c04427981 */ /* 0x002ea8000c1e9900 */
        /* <DEDUP_REMOVED lines=8> */
[----:B---3--:R-:W-:Y:S04]  /*0b90*/  STS [R2+0x500], R70 ;  /* 0x0005004602007388 */ /* 0x008fe80000000800 */
[----:B----4-:R0:W-:Y:S04]  /*0ba0*/  STS [R2+0x680], R60 ;  /* 0x0006803c02007388 */ /* 0x0101e80000000800 */
[----:B--2---:R1:W-:Y:S04]  /*0bb0*/  STS [R2+0x580], R3 ;  /* 0x0005800302007388 */ /* 0x0043e80000000800 */
[----:B------:R2:W-:Y:S04]  /*0bc0*/  STS [R2+0x880], R62 ;  /* 0x0008803e02007388 */ /* 0x0005e80000000800 */
[----:B0-----:R-:W3:Y:S04]  /*0bd0*/  LDG.E.CONSTANT R60, desc[UR12][R4.64+0x30000] ;  /* 0x0300000c043c7981 */ /* 0x001ee8000c1e9900 */
[----:B-1----:R-:W4:Y:S04]  /*0be0*/  LDG.E.CONSTANT R3, desc[UR12][R4.64+0x28400] ;  /* 0x0284000c04037981 */ /* 0x002f28000c1e9900 */
[----:B------:R-:W4:Y:S04]  /*0bf0*/  LDG.E.CONSTANT R70, desc[UR12][R4.64+0x30400] ;  /* 0x0304000c04467981 */ /* 0x000f28000c1e9900 */
[----:B--2---:R-:W2:Y:S04]  /*0c00*/  LDG.E.CONSTANT R62, desc[UR12][R4.64+0x38000] ;  /* 0x0380000c043e7981 */ /* 0x004ea8000c1e9900 */
        /* <DEDUP_REMOVED lines=22> */
[----:B------:R-:W-:Y:S04]  /*0d70*/  STS [R2+0xd00], R70 ;  /* 0x000d004602007388 */ /* 0x000fe80000000800 */
[----:B--2---:R1:W-:Y:S04]  /*0d80*/  STS [R2+0xe00], R62 ;  /* 0x000e003e02007388 */ /* 0x0043e80000000800 */
[----:B0-----:R-:W2:Y:S04]  /*0d90*/  LDG.E.CONSTANT R3, desc[UR12][R4.64+0x40600] ;  /* 0x0406000c04037981 */ /* 0x001ea8000c1e9900 */
[----:B------:R-:W3:Y:S04]  /*0da0*/  LDG.E.CONSTANT R60, desc[UR12][R4.64+0x48000] ;  /* 0x0480000c043c7981 */ /* 0x000ee8000c1e9900 */
[----:B-1----:R-:W4:Y:S04]  /*0db0*/  LDG.E.CONSTANT R62, desc[UR12][R4.64+0x48600] ;  /* 0x0486000c043e7981 */ /* 0x002f28000c1e9900 */
[----:B------:R-:W4:Y:S04]  /*0dc0*/  LDG.E.CONSTANT R70, desc[UR12][R4.64+0x50200] ;  /* 0x0502000c04467981 */ /* 0x000f28000c1e9900 */
[----:B------:R0:W-:Y:S04]  /*0dd0*/  STS [R2+0x180], R86 ;  /* 0x0001805602007388 */ /* 0x0001e80000000800 */
[----:B0-----:R-:W4:Y:S04]  /*0de0*/  LDG.E.CONSTANT R86, desc[UR12][R4.64+0x78600] ;  /* 0x0786000c04567981 */ /* 0x001f28000c1e9900 */
        /* <DEDUP_REMOVED lines=10> */
[----:B0-----:R-:W4:Y:S04]  /*0e90*/  LDG.E.CONSTANT R64, desc[UR12][R4.64+0x68000] ;  /* 0x0680000c04407981 */ /* 0x001f28000c1e9900 */
[----:B-1----:R-:W4:Y:S04]  /*0ea0*/  LDG.E.CONSTANT R66, desc[UR12][R4.64+0x68200] ;  /* 0x0682000c04427981 */ /* 0x002f28000c1e9900 */
        /* <DEDUP_REMOVED lines=8> */
[----:B--2---:R0:W-:Y:S04]  /*0f30*/  STS [R2+0x1180], R3 ;  /* 0x0011800302007388 */ /* 0x0041e80000000800 */
[----:B---3--:R1:W-:Y:S04]  /*0f40*/  STS [R2+0x1200], R60 ;  /* 0x0012003c02007388 */ /* 0x0083e80000000800 */
[----:B----4-:R2:W-:Y:S04]  /*0f50*/  STS [R2+0x1380], R62 ;  /* 0x0013803e02007388 */ /* 0x0105e80000000800 */
[----:B------:R3:W-:Y:S04]  /*0f60*/  STS [R2+0x1480], R70 ;  /* 0x0014804602007388 */ /* 0x0007e80000000800 */
[----:B0-----:R-:W4:Y:S04]  /*0f70*/  LDG.E.CONSTANT R3, desc[UR12][R4.64+0x60200] ;  /* 0x0602000c04037981 */ /* 0x001f28000c1e9900 */
[----:B-1----:R-:W4:Y:S04]  /*0f80*/  LDG.E.CONSTANT R60, desc[UR12][R4.64+0x60400] ;  /* 0x0604000c043c7981 */ /* 0x002f28000c1e9900 */
[----:B--2---:R-:W2:Y:S04]  /*0f90*/  LDG.E.CONSTANT R62, desc[UR12][R4.64+0x60600] ;  /* 0x0606000c043e7981 */ /* 0x004ea8000c1e9900 */
[----:B---3--:R-:W3:Y:S04]  /*0fa0*/  LDG.E.CONSTANT R70, desc[UR12][R4.64+0x68600] ;  /* 0x0686000c04467981 */ /* 0x008ee8000c1e9900 */
[----:B------:R-:W-:Y:S04]  /*0fb0*/  STS [R2+0x80], R90 ;  /* 0x0000805a02007388 */ /* 0x000fe80000000800 */
[----:B------:R-:W-:Y:S04]  /*0fc0*/  STS [R2+0x200], R88 ;  /* 0x0002005802007388 */ /* 0x000fe80000000800 */
[----:B------:R-:W-:Y:S04]  /*0fd0*/  STS [R2+0x280], R92 ;  /* 0x0002805c02007388 */ /* 0x000fe80000000800 */
[----:B------:R-:W-:Y:S01]  /*0fe0*/  STS [R2+0x1f80], R86 ;  /* 0x001f805602007388 */ /* 0x000fe20000000800 */
[----:B------:R-:W-:-:S03]  /*0ff0*/  UPLOP3.LUT UP0, UPT, UPT, UPT, UPT, 0x80, 0x8 ;  /* 0x000000000008789c */ /* 0x000fc60003f0f070 */
[----:B------:R-:W-:Y:S04]  /*1000*/  STS [R2+0x1a00], R64 ;  /* 0x001a004002007388 */ /* 0x000fe80000000800 */
[----:B------:R-:W-:Y:S04]  /*1010*/  STS [R2+0x1a80], R66 ;  /* 0x001a804202007388 */ /* 0x000fe80000000800 */
[----:B-----5:R-:W-:Y:S04]  /*1020*/  STS [R2+0x1b00], R68 ;  /* 0x001b004402007388 */ /* 0x020fe80000000800 */
[----:B------:R-:W-:Y:S04]  /*1030*/  STS [R2+0x1c00], R72 ;  /* 0x001c004802007388 */ /* 0x000fe80000000800 */
[----:B------:R-:W-:Y:S04]  /*1040*/  STS [R2+0x1c80], R74 ;  /* 0x001c804a02007388 */ /* 0x000fe80000000800 */
[----:B------:R-:W-:Y:S04]  /*1050*/  STS [R2+0x1d00], R76 ;  /* 0x001d004c02007388 */ /* 0x000fe80000000800 */
[----:B------:R-:W-:Y:S04]  /*1060*/  STS [R2+0x1d80], R78 ;  /* 0x001d804e02007388 */ /* 0x000fe80000000800 */
[----:B------:R-:W-:Y:S04]  /*1070*/  STS [R2+0x1e00], R80 ;  /* 0x001e005002007388 */ /* 0x000fe80000000800 */
[----:B------:R-:W-:Y:S04]  /*1080*/  STS [R2+0x1e80], R82 ;  /* 0x001e805202007388 */ /* 0x000fe80000000800 */
[----:B------:R-:W-:Y:S04]  /*1090*/  STS [R2+0x1f00], R84 ;  /* 0x001f005402007388 */ /* 0x000fe80000000800 */
[----:B----4-:R0:W-:Y:S04]  /*10a0*/  STS [R2+0x1880], R3 ;  /* 0x0018800302007388 */ /* 0x0101e80000000800 */
[----:B------:R1:W-:Y:S04]  /*10b0*/  STS [R2+0x1900], R60 ;  /* 0x0019003c02007388 */ /* 0x0003e80000000800 */
[----:B--2---:R1:W-:Y:S04]  /*10c0*/  STS [R2+0x1980], R62 ;  /* 0x0019803e02007388 */ /* 0x0043e80000000800 */
[----:B---3--:R1:W-:Y:S01]  /*10d0*/  STS [R2+0x1b80], R70 ;  /* 0x001b804602007388 */ /* 0x0083e20000000800 */
[----:B0-----:R-:W-:Y:S01]  /*10e0*/  IMAD.MOV.U32 R3, RZ, RZ, RZ ;  /* 0x000000ffff037224 */ /* 0x001fe200078e00ff */
[----:B------:R-:W-:Y:S06]  /*10f0*/  BAR.SYNC.DEFER_BLOCKING 0x0 ;  /* 0x0000000000007b1d */ /* 0x000fec0000010000 */
.L_x_2:
[----:B------:R-:W-:Y:S01]  /*1100*/  HFMA2 R4, -RZ, RZ, 0, 0 ;  /* 0x00000000ff047431 */ /* 0x000fe200000001ff */
[C---:B-1----:R-:W-:Y:S01]  /*1110*/  LEA R2, R3.reuse, R56, 0x7 ;  /* 0x0000003803027211 */ /* 0x042fe200078e38ff */
[----:B------:R-:W-:Y:S01]  /*1120*/  IMAD R3, R3, -0x400, R52 ;  /* 0xfffffc0003037824 */ /* 0x000fe200078e0234 */
[----:B------:R-:W-:Y:S02]  /*1130*/  UPLOP3.LUT UP1, UPT, UPT, UPT, UP0, 0x80, 0x8 ;  /* 0x000000000008789c */ /* 0x000fe40003f2f000 */
[----:B------:R-:W-:-:S11]  /*1140*/  UPLOP3.LUT UP0, UPT, UPT, UPT, UPT, 0x80, 0x8 ;  /* 0x000000000008789c */ /* 0x000fd60003f0f070 */
.L_x_1:
[----:B------:R-:W0:Y:S01]  /*1150*/  S2UR UR10, SR_CgaCtaId ;  /* 0x00000000000a79c3 */ /* 0x000e220000008800 */
[----:B------:R-:W-:Y:S01]  /*1160*/  UMOV UR8, 0x400 ;  /* 0x0000040000087882 */ /* 0x000fe20000000000 */
[C---:B------:R-:W-:Y:S01]  /*1170*/  IMAD R5, R4.reuse, -0x100, R3 ;  /* 0xffffff0004057824 */ /* 0x040fe200078e0203 */
[----:B------:R-:W-:Y:S01]  /*1180*/  UIADD3 UR8, UPT, UPT, UR8, 0x900, URZ ;  /* 0x0000090008087890 */ /* 0x000fe2000fffe0ff */
[----:B------:R-:W-:Y:S01]  /*1190*/  LEA R4, R4, R2, 0x5 ;  /* 0x0000000204047211 */ /* 0x000fe200078e28ff */
[----:B------:R-:W-:Y:S02]  /*11a0*/  UPLOP3.LUT UP2, UPT, UPT, UPT, UP0, 0x80, 0x8 ;  /* 0x000000000008789c */ /* 0x000fe40003f4f000 */
[----:B0-----:R-:W-:-:S06]  /*11b0*/  ULEA UR8, UR10, UR8, 0x18 ;  /* 0x000000080a087291 */ /* 0x001fcc000f8ec0ff */
[----:B------:R-:W-:Y:S01]  /*11c0*/  LEA R5, R5, UR8, 0x2 ;  /* 0x0000000805057c11 */ /* 0x000fe2000f8e10ff */
[----:B------:R-:W-:-:S04]  /*11d0*/  UMOV UR8, 0x400 ;  /* 0x0000040000087882 */ /* 0x000fc80000000000 */
[----:B------:R-:W-:-:S07]  /*11e0*/  VIADD R5, R5, 0x1e30 ;  /* 0x00001e3005057836 */ /* 0x000fce0000000000 */
.L_x_0:
[----:B------:R-:W-:Y:S04]  /*11f0*/  LDS R72, [R4+UR8+-0x400] ;  /* 0xfffc000804487984 */ /* 0x000fe80008000800 */
[----:B------:R-:W0:Y:S04]  /*1200*/  LDS R76, [R5+-0x30] ;  /* 0xffffd000054c7984 */ /* 0x000e280000000800 */
[----:B------:R-:W1:Y:S04]  /*1210*/  LDS R78, [R5+-0x20] ;  /* 0xffffe000054e7984 */ /* 0x000e680000000800 */
[----:B------:R-:W2:Y:S04]  /*1220*/  LDS R80, [R5+-0x10] ;  /* 0xfffff00005507984 */ /* 0x000ea80000000800 */
[----:B------:R-:W3:Y:S04]  /*1230*/  LDS R82, [R5] ;  /* 0x0000000005527984 */ /* 0x000ee80000000800 */
[----:B------:R-:W4:Y:S04]  /*1240*/  LDS R84, [R4+UR8] ;  /* 0x0000000804547984 */ /* 0x000f280008000800 */
[----:B------:R-:W5:Y:S04]  /*1250*/  LDS R60, [R4+UR8+-0x3e0] ;  /* 0xfffc2008043c7984 */ /* 0x000f680008000800 */
[----:B------:R-:W5:Y:S04]  /*1260*/  LDS R62, [R4+UR8+0x20] ;  /* 0x00002008043e7984 */ /* 0x000f680008000800 */
[----:B------:R-:W5:Y:S04]  /*1270*/  LDS R64, [R5+-0x230] ;  /* 0xfffdd00005407984 */ /* 0x000f680000000800 */
[----:B------:R-:W5:Y:S04]  /*1280*/  LDS R66, [R5+-0x220] ;  /* 0xfffde00005427984 */ /* 0x000f680000000800 */
[----:B------:R-:W5:Y:S01]  /*1290*/  LDS R68, [R5+-0x210] ;  /* 0xfffdf00005447984 */ /* 0x000f620000000800 */
[----:B0-----:R-:W-:-:S03]  /*12a0*/  FFMA R7, R72, R76, R7 ;  /* 0x0000004c48077223 */ /* 0x001fc60000000007 */
[----:B------:R-:W0:Y:S01]  /*12b0*/  LDS R70, [R5+-0x200] ;  /* 0xfffe000005467984 */ /* 0x000e220000000800 */
[----:B-1----:R-:W-:-:S03]  /*12c0*/  FFMA R15, R72, R78, R15 ;  /* 0x0000004e480f7223 */ /* 0x002fc6000000000f */
[----:B------:R-:W1:Y:S01]  /*12d0*/  LDS R74, [R4+UR8+0x40] ;  /* 0x00004008044a7984 */ /* 0x000e620008000800 */
[C---:B--2---:R-:W-:Y:S01]  /*12e0*/  FFMA R23, R72.reuse, R80, R23 ;  /* 0x0000005048177223 */ /* 0x044fe20000000017 */
[----:B---3--:R-:W-:Y:S02]  /*12f0*/  FFMA R31, R72, R82, R31 ;  /* 0x00000052481f7223 */ /* 0x008fe4000000001f */
[----:B------:R-:W2:Y:S01]  /*1300*/  LDS R72, [R4+UR8+-0x3c0] ;  /* 0xfffc400804487984 */ /* 0x000ea20008000800 */
[-C--:B----4-:R-:W-:Y:S01]  /*1310*/  FFMA R71, R76, R84.reuse, R71 ;  /* 0x000000544c477223 */ /* 0x090fe20000000047 */
[-C--:B------:R-:W-:Y:S01]  /*1320*/  FFMA R79, R78, R84.reuse, R79 ;  /* 0x000000544e4f7223 */ /* 0x080fe2000000004f */
[-C--:B------:R-:W-:Y:S01]  /*1330*/  FFMA R87, R80, R84.reuse, R87 ;  /* 0x0000005450577223 */ /* 0x080fe20000000057 */
[----:B------:R-:W-:Y:S01]  /*1340*/  FFMA R0, R82, R84, R0 ;  /* 0x0000005452007223 */ /* 0x000fe20000000000 */
[-C--:B-----5:R-:W-:Y:S01]  /*1350*/  FFMA R39, R76, R60.reuse, R39 ;  /* 0x0000003c4c277223 */ /* 0x0a0fe20000000027 */
[-C--:B------:R-:W-:Y:S01]  /*1360*/  FFMA R47, R78, R60.reuse, R47 ;  /* 0x0000003c4e2f7223 */ /* 0x080fe2000000002f */
[-C--:B------:R-:W-:Y:S01]  /*1370*/  FFMA R55, R80, R60.reuse, R55 ;  /* 0x0000003c50377223 */ /* 0x080fe20000000037 */
[----:B------:R-:W-:Y:S01]  /*1380*/  FFMA R63, R82, R60, R63 ;  /* 0x0000003c523f7223 */ /* 0x000fe2000000003f */
[-C--:B------:R-:W-:Y:S01]  /*1390*/  FFMA R12, R76, R62.reuse, R12 ;  /* 0x0000003e4c0c7223 */ /* 0x080fe2000000000c */
[-C--:B------:R-:W-:Y:S01]  /*13a0*/  FFMA R20, R78, R62.reuse, R20 ;  /* 0x0000003e4e147223 */ /* 0x080fe20000000014 */
[-C--:B------:R-:W-:Y:S01]  /*13b0*/  FFMA R28, R80, R62.reuse, R28 ;  /* 0x0000003e501c7223 */ /* 0x080fe2000000001c */
[----:B------:R-:W-:Y:S01]  /*13c0*/  FFMA R36, R82, R62, R36 ;  /* 0x0000003e52247223 */ /* 0x000fe20000000024 */
[----:B------:R-:W-:Y:S01]  /*13d0*/  LDS R76, [R4+UR8+-0x380] ;  /* 0xfffc8008044c7984 */ /* 0x000fe20008000800 */
[-C--:B------:R-:W-:Y:S01]  /*13e0*/  FFMA R9, R60, R64.reuse, R9 ;  /* 0x000000403c097223 */ /* 0x080fe20000000009 */
[----:B------:R-:W-:-:S02]  /*13f0*/  FFMA R73, R62, R64, R73 ;  /* 0x000000403e497223 */ /* 0x000fc40000000049 */
[----:B------:R-:W3:Y:S01]  /*1400*/  LDS R78, [R5+-0x830] ;  /* 0xfff7d000054e7984 */ /* 0x000ee20000000800 */
[-C--:B------:R-:W-:Y:S01]  /*1410*/  FFMA R17, R60, R66.reuse, R17 ;  /* 0x000000423c117223 */ /* 0x080fe20000000011 */
[----:B------:R-:W-:Y:S02]  /*1420*/  FFMA R81, R62, R66, R81 ;  /* 0x000000423e517223 */ /* 0x000fe40000000051 */
[----:B------:R-:W4:Y:S01]  /*1430*/  LDS R84, [R5+-0x820] ;  /* 0xfff7e00005547984 */ /* 0x000f220000000800 */
[-C--:B------:R-:W-:Y:S01]  /*1440*/  FFMA R25, R60, R68.reuse, R25 ;  /* 0x000000443c197223 */ /* 0x080fe20000000019 */
[----:B------:R-:W-:Y:S02]  /*1450*/  FFMA R89, R62, R68, R89 ;  /* 0x000000443e597223 */ /* 0x000fe40000000059 */
[----:B------:R-:W5:Y:S01]  /*1460*/  LDS R82, [R5+-0x810] ;  /* 0xfff7f00005527984 */ /* 0x000f620000000800 */
[-C--:B0-----:R-:W-:Y:S01]  /*1470*/  FFMA R33, R60, R70.reuse, R33 ;  /* 0x000000463c217223 */ /* 0x081fe20000000021 */
[----:B------:R-:W-:-:S02]  /*1480*/  FFMA R6, R62, R70, R6 ;  /* 0x000000463e067223 */ /* 0x000fc40000000006 */
[----:B------:R-:W0:Y:S01]  /*1490*/  LDS R80, [R5+-0x800] ;  /* 0xfff8000005507984 */ /* 0x000e220000000800 */
[-C--:B-1----:R-:W-:Y:S01]  /*14a0*/  FFMA R14, R64, R74.reuse, R14 ;  /* 0x0000004a400e7223 */ /* 0x082fe2000000000e */
[-C--:B------:R-:W-:Y:S01]  /*14b0*/  FFMA R22, R66, R74.reuse, R22 ;  /* 0x0000004a42167223 */ /* 0x080fe20000000016 */
[-C--:B------:R-:W-:Y:S01]  /*14c0*/  FFMA R30, R68, R74.reuse, R30 ;  /* 0x0000004a441e7223 */ /* 0x080fe2000000001e */
[----:B------:R-:W-:Y:S01]  /*14d0*/  FFMA R38, R70, R74, R38 ;  /* 0x0000004a46267223 */ /* 0x000fe20000000026 */
[----:B------:R-:W1:Y:S04]  /*14e0*/  LDS R62, [R4+UR8+0x80] ;  /* 0x00008008043e7984 */ /* 0x000e680008000800 */
[----:B------:R-:W1:Y:S01]  /*14f0*/  LDS R60, [R4+UR8+-0x360] ;  /* 0xfffca008043c7984 */ /* 0x000e620008000800 */
[-C--:B--2---:R-:W-:Y:S01]  /*1500*/  FFMA R41, R64, R72.reuse, R41 ;  /* 0x0000004840297223 */ /* 0x084fe20000000029 */
[-C--:B------:R-:W-:Y:S01]  /*1510*/  FFMA R49, R66, R72.reuse, R49 ;  /* 0x0000004842317223 */ /* 0x080fe20000000031 */
[-C--:B------:R-:W-:Y:S01]  /*1520*/  FFMA R57, R68, R72.reuse, R57 ;  /* 0x0000004844397223 */ /* 0x080fe20000000039 */
[----:B------:R-:W-:Y:S01]  /*1530*/  FFMA R65, R70, R72, R65 ;  /* 0x0000004846417223 */ /* 0x000fe20000000041 */
[----:B------:R-:W2:Y:S04]  /*1540*/  LDS R64, [R4+UR8+0xa0] ;  /* 0x0000a00804407984 */ /* 0x000ea80008000800 */
[----:B------:R-:W2:Y:S04]  /*1550*/  LDS R66, [R5+-0xa30] ;  /* 0xfff5d00005427984 */ /* 0x000ea80000000800 */
[----:B------:R-:W2:Y:S04]  /*1560*/  LDS R68, [R5+-0xa20] ;  /* 0xfff5e00005447984 */ /* 0x000ea80000000800 */
[----:B------:R-:W2:Y:S01]  /*1570*/  LDS R70, [R5+-0xa10] ;  /* 0xfff5f00005467984 */ /* 0x000ea20000000800 */
[----:B---3--:R-:W-:-:S03]  /*1580*/  FFMA R11, R76, R78, R11 ;  /* 0x0000004e4c0b7223 */ /* 0x008fc6000000000b */
[----:B------:R3:W2:Y:S01]  /*1590*/  LDS R72, [R5+-0xa00] ;  /* 0xfff6000005487984 */ /* 0x0006a20000000800 */
[----:B----4-:R-:W-:-:S03]  /*15a0*/  FFMA R19, R76, R84, R19 ;  /* 0x000000544c137223 */ /* 0x010fc60000000013 */
[----:B------:R-:W4:Y:S01]  /*15b0*/  LDS R74, [R4+UR8+-0x340] ;  /* 0xfffcc008044a7984 */ /* 0x000f220008000800 */
[C---:B-----5:R-:W-:Y:S01]  /*15c0*/  FFMA R27, R76.reuse, R82, R27 ;  /* 0x000000524c1b7223 */ /* 0x060fe2000000001b */
[----:B---3--:R-:W-:Y:S01]  /*15d0*/  IADD3 R5, PT, PT, R5, 0x40, RZ ;  /* 0x0000004005057810 */ /* 0x008fe20007ffe0ff */
[----:B0-----:R-:W-:Y:S02]  /*15e0*/  FFMA R35, R76, R80, R35 ;  /* 0x000000504c237223 */ /* 0x001fe40000000023 */
[----:B------:R-:W0:Y:S01]  /*15f0*/  LDS R76, [R4+UR8+0xc0] ;  /* 0x0000c008044c7984 */ /* 0x000e220008000800 */
[----:B------:R-:W-:Y:S01]  /*1600*/  UIADD3 UR8, UPT, UPT, UR8, 0x4, URZ ;  /* 0x0000000408087890 */ /* 0x000fe2000fffe0ff */
[-C--:B-1----:R-:W-:Y:S01]  /*1610*/  FFMA R75, R78, R62.reuse, R75 ;  /* 0x0000003e4e4b7223 */ /* 0x082fe2000000004b */
[-C--:B------:R-:W-:Y:S02]  /*1620*/  FFMA R83, R84, R62.reuse, R83 ;  /* 0x0000003e54537223 */ /* 0x080fe40000000053 */
[----:B------:R-:W-:Y:S01]  /*1630*/  UISETP.NE.AND UP0, UPT, UR8, 0x420, UPT ;  /* 0x000004200800788c */ /* 0x000fe2000bf05270 */
[-C--:B------:R-:W-:Y:S01]  /*1640*/  FFMA R91, R82, R62.reuse, R91 ;  /* 0x0000003e525b7223 */ /* 0x080fe2000000005b */
[----:B------:R-:W-:Y:S01]  /*1650*/  FFMA R8, R80, R62, R8 ;  /* 0x0000003e50087223 */ /* 0x000fe20000000008 */
[-C--:B------:R-:W-:Y:S01]  /*1660*/  FFMA R43, R78, R60.reuse, R43 ;  /* 0x0000003c4e2b7223 */ /* 0x080fe2000000002b */
[-C--:B------:R-:W-:Y:S01]  /*1670*/  FFMA R51, R84, R60.reuse, R51 ;  /* 0x0000003c54337223 */ /* 0x080fe20000000033 */
[-C--:B------:R-:W-:Y:S01]  /*1680*/  FFMA R59, R82, R60.reuse, R59 ;  /* 0x0000003c523b7223 */ /* 0x080fe2000000003b */
[----:B------:R-:W-:Y:S01]  /*1690*/  FFMA R67, R80, R60, R67 ;  /* 0x0000003c50437223 */ /* 0x000fe20000000043 */
[-C--:B--2---:R-:W-:Y:S01]  /*16a0*/  FFMA R16, R78, R64.reuse, R16 ;  /* 0x000000404e107223 */ /* 0x084fe20000000010 */
[-C--:B------:R-:W-:Y:S01]  /*16b0*/  FFMA R24, R84, R64.reuse, R24 ;  /* 0x0000004054187223 */ /* 0x080fe20000000018 */
[-C--:B------:R-:W-:Y:S01]  /*16c0*/  FFMA R32, R82, R64.reuse, R32 ;  /* 0x0000004052207223 */ /* 0x080fe20000000020 */
[----:B------:R-:W-:Y:S01]  /*16d0*/  FFMA R40, R80, R64, R40 ;  /* 0x0000004050287223 */ /* 0x000fe20000000028 */
        /* <DEDUP_REMOVED lines=8> */
[-C--:B----4-:R-:W-:Y:S01]  /*1760*/  FFMA R45, R66, R74.reuse, R45 ;  /* 0x0000004a422d7223 */ /* 0x090fe2000000002d */
[-C--:B------:R-:W-:Y:S01]  /*1770*/  FFMA R53, R68, R74.reuse, R53 ;  /* 0x0000004a44357223 */ /* 0x080fe20000000035 */
[-C--:B------:R-:W-:Y:S01]  /*1780*/  FFMA R61, R70, R74.reuse, R61 ;  /* 0x0000004a463d7223 */ /* 0x080fe2000000003d */
[----:B------:R-:W-:Y:S01]  /*1790*/  FFMA R69, R72, R74, R69 ;  /* 0x0000004a48457223 */ /* 0x000fe20000000045 */
[-C--:B0-----:R-:W-:Y:S01]  /*17a0*/  FFMA R18, R66, R76.reuse, R18 ;  /* 0x0000004c42127223 */ /* 0x081fe20000000012 */
[-C--:B------:R-:W-:Y:S01]  /*17b0*/  FFMA R26, R68, R76.reuse, R26 ;  /* 0x0000004c441a7223 */ /* 0x080fe2000000001a */
[-C--:B------:R-:W-:Y:S01]  /*17c0*/  FFMA R34, R70, R76.reuse, R34 ;  /* 0x0000004c46227223 */ /* 0x080fe20000000022 */
[----:B------:R-:W-:Y:S01]  /*17d0*/  FFMA R42, R72, R76, R42 ;  /* 0x0000004c482a7223 */ /* 0x000fe2000000002a */
[----:B------:R-:W-:Y:S06]  /*17e0*/  BRA.U UP0, `(.L_x_0) ;  /* 0xfffffff900807547 */ /* 0x000fec000b83ffff */
[----:B------:R-:W-:Y:S01]  /*17f0*/  HFMA2 R4, -RZ, RZ, 0, 5.9604644775390625e-08 ;  /* 0x00000001ff047431 */ /* 0x000fe200000001ff */
[----:B------:R-:W-:Y:S01]  /*1800*/  UPLOP3.LUT UP0, UPT, UPT, UPT, UPT, 0x40, 0x4 ;  /* 0x000000000004789c */ /* 0x000fe20003f0e870 */
[----:B------:R-:W-:Y:S10]  /*1810*/  BRA.U UP2, `(.L_x_1) ;  /* 0xfffffff9024c7547 */ /* 0x000ff4000b83ffff */
[----:B------:R-:W-:Y:S01]  /*1820*/  MOV R3, 0x1 ;  /* 0x0000000100037802 */ /* 0x000fe20000000f00 */
[----:B------:R-:W-:Y:S01]  /*1830*/  UPLOP3.LUT UP0, UPT, UPT, UPT, UPT, 0x40, 0x4 ;  /* 0x000000000004789c */ /* 0x000fe20003f0e870 */
[----:B------:R-:W-:Y:S10]  /*1840*/  BRA.U UP1, `(.L_x_2) ;  /* 0xfffffff9012c7547 */ /* 0x000ff4000b83ffff */
[----:B------:R-:W-:-:S05]  /*1850*/  VIADD R46, R46, 0x1 ;  /* 0x000000012e2e7836 */ /* 0x000fca0000000000 */
[----:B------:R-:W-:-:S13]  /*1860*/  ISETP.NE.AND P1, PT, R46, 0x10, PT ;  /* 0x000000102e00780c */ /* 0x000fda0003f25270 */
[----:B------:R-:W-:Y:S05]  /*1870*/  @P1 BRA `(.L_x_3) ;  /* 0xffffffec000c1947 */ /* 0x000fea000383ffff */
[----:B------:R-:W0:Y:S01]  /*1880*/  LDC.64 R2, c[0x0][0x380] ;  /* 0x0000e000ff027b82 */ /* 0x000e220000000a00 */
[----:B------:R-:W-:Y:S01]  /*1890*/  SHF.L.U32 R4, R44, 0xa, RZ ;  /* 0x0000000a2c047819 */ /* 0x000fe200000006ff */
[----:B------:R-:W-:-:S03]  /*18a0*/  USHF.L.U32 UR4, UR9, 0xb, URZ ;  /* 0x0000000b09047899 */ /* 0x000fc600080006ff */
[----:B------:R-:W-:-:S03]  /*18b0*/  LOP3.LUT R5, R4, 0x7000, RZ, 0xc0, !PT ;  /* 0x0000700004057812 */ /* 0x000fc600078ec0ff */
[----:B------:R-:W-:Y:S02]  /*18c0*/  MOV R4, UR4 ;  /* 0x0000000400047c02 */ /* 0x000fe40008000f00 */
[----:B------:R-:W-:Y:S02]  /*18d0*/  LOP3.LUT R5, R5, 0x3, R44, 0xf8, !PT ;  /* 0x0000000305057812 */ /* 0x000fe400078ef82c */
[----:B------:R-:W-:Y:S02]  /*18e0*/  MOV R44, UR6 ;  /* 0x00000006002c7c02 */ /* 0x000fe40008000f00 */
[----:B------:R-:W-:-:S04]  /*18f0*/  LOP3.LUT R5, R5, 0x7fff0000, R4, 0xf8, !PT ;  /* 0x7fff000005057812 */ /* 0x000fc800078ef804 */
[----:B------:R-:W-:-:S05]  /*1900*/  IADD3 R5, PT, PT, R44, UR7, R5 ;  /* 0x000000072c057c10 */ /* 0x000fca000fffe005 */
[----:B0-----:R-:W-:-:S05]  /*1910*/  IMAD.WIDE.U32 R2, R5, 0x4, R2 ;  /* 0x0000000405027825 */ /* 0x001fca00078e0002 */
[----:B------:R-:W-:Y:S04]  /*1920*/  STG.E desc[UR12][R2.64], R7 ;  /* 0x0000000702007986 */ /* 0x000fe8000c10190c */
        /* <DEDUP_REMOVED lines=62> */
[----:B------:R-:W-:Y:S01]  /*1d10*/  STG.E desc[UR12][R2.64+0x22330], R42 ;  /* 0x0223302a02007986 */ /* 0x000fe2000c10190c */
[----:B------:R-:W-:Y:S05]  /*1d20*/  EXIT ;  /* 0x000000000000794d */ /* 0x000fea0003800000 */
.L_x_4:
[----:B------:R-:W-:-:S00]  /*1d30*/  BRA `(.L_x_4) ;  /* 0xfffffffc00fc7947 */ /* 0x000fc0000383ffff */
[----:B------:R-:W-:-:S00]  /*1d40*/  NOP ;  /* 0x0000000000007918 */ /* 0x000fc00000000000 */
        /* <DEDUP_REMOVED lines=11> */
.L_x_5:


//--------------------- .nv.shared.main_kernel    --------------------------
	.section	.nv.shared.main_kernel,"aw",@nobits
	.sectionflags	@""
	.align	4
.nv.shared.main_kernel:
	.zero		11520


//--------------------- .nv.shared.reserved.0     --------------------------
	.section	.nv.shared.reserved.0,"aw",@nobits
	.weak		__nv_reservedSMEM_offset_0_alias
	.size		__nv_reservedSMEM_offset_0_alias, 0, 64
	.other		__nv_reservedSMEM_offset_0_alias,@"STO_CUDA_RESERVED_SHARED STV_DEFAULT"
__nv_reservedSMEM_offset_0_alias:
	.zero		0
	.zero		64


//--------------------- .nv.constant0.main_kernel --------------------------
	.section	.nv.constant0.main_kernel,"a",@progbits
	.sectionflags	@""
	.align	4
.nv.constant0.main_kernel:
	.zero		920


//--------------------- SYMBOLS --------------------------

	.type		.nv.reservedSmem.offset0,@object
	.size		.nv.reservedSmem.offset0,0x4
	.type		.nv.reservedSmem.cap,@object
	.size		.nv.reservedSmem.cap,0x4
